// auto-generated by cutlass_sweep.gemm — config: {"arch": "sm_100", "cluster_m": 1, "cluster_n": 1, "dtype": "e5m2", "stages": 5, "tile_k": 128, "tile_m": 128, "tile_n": 64}
#include "cutlass/cutlass.h"
#include "cutlass/gemm/collective/collective_builder.hpp"
#include "cutlass/gemm/device/gemm_universal_adapter.h"
#include "cutlass/gemm/kernel/gemm_universal.hpp"
#include "cutlass/epilogue/collective/collective_builder.hpp"

using ElemA = cutlass::float_e5m2_t;
using ElemB = cutlass::float_e5m2_t;
using ElemCD = cutlass::float_e5m2_t;
using Acc  = float;
using TileShape    = cute::Shape<cute::_128, cute::_64, cute::_128>;
using ClusterShape = cute::Shape<cute::_1, cute::_1, cute::_1>;

using CollectiveEpilogue = typename cutlass::epilogue::collective::CollectiveBuilder<
    cutlass::arch::Sm100, cutlass::arch::OpClassTensorOp,
    TileShape, ClusterShape,
    cutlass::epilogue::collective::EpilogueTileAuto,
    Acc, Acc,
    ElemCD, cutlass::layout::RowMajor, 128 / cutlass::sizeof_bits<ElemCD>::value,
    ElemCD, cutlass::layout::RowMajor, 128 / cutlass::sizeof_bits<ElemCD>::value,
    cutlass::epilogue::collective::EpilogueScheduleAuto
  >::CollectiveOp;

using CollectiveMainloop = typename cutlass::gemm::collective::CollectiveBuilder<
    cutlass::arch::Sm100, cutlass::arch::OpClassTensorOp,
    ElemA, cutlass::layout::RowMajor, 128 / cutlass::sizeof_bits<ElemA>::value,
    ElemB, cutlass::layout::ColumnMajor, 128 / cutlass::sizeof_bits<ElemB>::value,
    Acc,
    TileShape, ClusterShape,
    cutlass::gemm::collective::StageCount<5>,
    cutlass::gemm::collective::KernelScheduleAuto
  >::CollectiveOp;

using GemmKernel = cutlass::gemm::kernel::GemmUniversal<
    cute::Shape<int,int,int,int>,
    CollectiveMainloop,
    CollectiveEpilogue
>;
using Gemm = cutlass::gemm::device::GemmUniversalAdapter<GemmKernel>;

// Force the device kernel symbol into the cubin without needing a host main.
auto* _anchor = &cutlass::device_kernel<GemmKernel>;


// ===== COMPILED SASS (sm_100a) =====

	.target	sm_100a

	.elftype	@"ET_EXEC"


//--------------------- .note.nv.tkinfo           --------------------------
	.section	.note.nv.tkinfo,"",@"SHT_NOTE"
	.sectionflags	@"SHF_NOTE_NV_TKINFO"
	.tkinfo
        /*0018*/ 	.word	0x00000002
        /*0030*/ 	.string	""
        /*0030*/ 	.string	"ptxas"
        /*0030*/ 	.string	"Cuda compilation tools, release 13.0, V13.0.88"
        /*0030*/ 	.string	"Build cuda_13.0.r13.0/compiler.36424714_0"
        /*0030*/ 	.string	"-arch sm_100a -m 64 "



//--------------------- .note.nv.cuinfo           --------------------------
	.section	.note.nv.cuinfo,"",@"SHT_NOTE"
	.sectionflags	@"SHF_NOTE_NV_CUINFO"
        /*0018*/ 	.short	0x0002
        /*001a*/ 	.short	0x0064
        /*001c*/ 	.short	0x0082
	.zero		2


//--------------------- .nv.info                  --------------------------
	.section	.nv.info,"",@"SHT_CUDA_INFO"
	.align	4


	//----- nvinfo : EIATTR_REGCOUNT
	.align		4
        /*0000*/ 	.byte	0x04, 0x2f
        /*0002*/ 	.short	(.L_19 - .L_18)
	.align		4
.L_18:
        /*0004*/ 	.word	index@(_ZN7cutlass13device_kernelINS_4gemm6kernel13GemmUniversalIN4cute5tupleIJiiiiEEENS1_10collective13CollectiveMmaINS1_35MainloopSm100TmaUmmaWarpSpecializedILi5ELi2ELi4ENS5_IJNS4_1CILi1EEESB_SB_EEEEENS5_IJNSA_ILi128EEENSA_ILi64EEESE_EEENS_12float_e5m2_tENS5_IJlSB_lEEESH_SI_NS4_8TiledMMAINS4_8MMA_AtomIJNS4_10MMA_TraitsINS4_19SM100_MMA_F8F6F4_SSEJSH_SH_fSE_SF_NS4_17integral_constantINS4_4UMMA5MajorELSP_0EEESQ_NSN_INSO_7ScaleInELSR_0EEESS_EEEEEENS4_6LayoutISC_NS5_IJNSA_ILi0EEESW_SW_EEEEENS5_IJNS4_10UnderscoreESZ_SZ_EEEEENS4_13SM90_TMA_LOADENS4_14ComposedLayoutINS4_7SwizzleILi3ELi4ELi3EEENS4_18smem_ptr_flag_bitsILi8EEENSV_INS5_IJNSA_ILi8EEESE_EEENS5_IJSE_SB_EEEEEEEvNS4_8identityES12_S1C_vS1D_EENS_8epilogue10collective18CollectiveEpilogueINS1F_23Sm100TmaWarpSpecializedILi1ELi1ELi64ELb0ELb0EEEJSG_NS5_IJNSV_ISE_SB_EENSV_ISF_SB_EEEEESH_SI_SH_SI_NS1F_6fusion15FusionCallbacksIS1J_NS1N_17LinearCombinationISH_fSH_fLNS_15FloatRoundStyleE2EEESG_S1M_JEEENS4_5SM1004TMEM4LOAD26SM100_TMEM_LOAD_32dp32b64xES12_NS13_INS14_ILi2ELi4ELi3EEES17_NSV_INS5_IJS18_SF_EEENS5_IJSF_SB_EEEEEEENS4_39AutoVectorizingCopyWithAssumedAlignmentILi128EEENS4_14SM90_TMA_STOREES21_S23_S23_EEEvvEEEEvNT_6ParamsE)
        /*0008*/ 	.word	0x000000c2


	//----- nvinfo : EIATTR_FRAME_SIZE
	.align		4
.L_19:
        /*000c*/ 	.byte	0x04, 0x11
        /*000e*/ 	.short	(.L_21 - .L_20)
	.align		4
.L_20:
        /*0010*/ 	.word	index@($__internal_2_$__cuda_sm10x_tcgen05_guardrail_trap_unallocated_columns_being_dealloced)
        /*0014*/ 	.word	0x00000000


	//----- nvinfo : EIATTR_FRAME_SIZE
	.align		4
.L_21:
        /*0018*/ 	.byte	0x04, 0x11
        /*001a*/ 	.short	(.L_23 - .L_22)
	.align		4
.L_22:
        /*001c*/ 	.word	index@($__internal_1_$__cuda_sm10x_tcgen05_guardrail_trap_phase_invalid_during_alloc)
        /*0020*/ 	.word	0x00000000


	//----- nvinfo : EIATTR_FRAME_SIZE
	.align		4
.L_23:
        /*0024*/ 	.byte	0x04, 0x11
        /*0026*/ 	.short	(.L_25 - .L_24)
	.align		4
.L_24:
        /*0028*/ 	.word	index@($__internal_0_$__cuda_sm10x_tcgen05_guardrail_trap_col_being_dealloced_not_returned_by_alloc)
        /*002c*/ 	.word	0x00000000


	//----- nvinfo : EIATTR_FRAME_SIZE
	.align		4
.L_25:
        /*0030*/ 	.byte	0x04, 0x11
        /*0032*/ 	.short	(.L_27 - .L_26)
	.align		4
.L_26:
        /*0034*/ 	.word	index@(_ZN7cutlass13device_kernelINS_4gemm6kernel13GemmUniversalIN4cute5tupleIJiiiiEEENS1_10collective13CollectiveMmaINS1_35MainloopSm100TmaUmmaWarpSpecializedILi5ELi2ELi4ENS5_IJNS4_1CILi1EEESB_SB_EEEEENS5_IJNSA_ILi128EEENSA_ILi64EEESE_EEENS_12float_e5m2_tENS5_IJlSB_lEEESH_SI_NS4_8TiledMMAINS4_8MMA_AtomIJNS4_10MMA_TraitsINS4_19SM100_MMA_F8F6F4_SSEJSH_SH_fSE_SF_NS4_17integral_constantINS4_4UMMA5MajorELSP_0EEESQ_NSN_INSO_7ScaleInELSR_0EEESS_EEEEEENS4_6LayoutISC_NS5_IJNSA_ILi0EEESW_SW_EEEEENS5_IJNS4_10UnderscoreESZ_SZ_EEEEENS4_13SM90_TMA_LOADENS4_14ComposedLayoutINS4_7SwizzleILi3ELi4ELi3EEENS4_18smem_ptr_flag_bitsILi8EEENSV_INS5_IJNSA_ILi8EEESE_EEENS5_IJSE_SB_EEEEEEEvNS4_8identityES12_S1C_vS1D_EENS_8epilogue10collective18CollectiveEpilogueINS1F_23Sm100TmaWarpSpecializedILi1ELi1ELi64ELb0ELb0EEEJSG_NS5_IJNSV_ISE_SB_EENSV_ISF_SB_EEEEESH_SI_SH_SI_NS1F_6fusion15FusionCallbacksIS1J_NS1N_17LinearCombinationISH_fSH_fLNS_15FloatRoundStyleE2EEESG_S1M_JEEENS4_5SM1004TMEM4LOAD26SM100_TMEM_LOAD_32dp32b64xES12_NS13_INS14_ILi2ELi4ELi3EEES17_NSV_INS5_IJS18_SF_EEENS5_IJSF_SB_EEEEEEENS4_39AutoVectorizingCopyWithAssumedAlignmentILi128EEENS4_14SM90_TMA_STOREES21_S23_S23_EEEvvEEEEvNT_6ParamsE)
        /*0038*/ 	.word	0x00000000


	//----- nvinfo : EIATTR_MIN_STACK_SIZE
	.align		4
.L_27:
        /*003c*/ 	.byte	0x04, 0x12
        /*003e*/ 	.short	(.L_29 - .L_28)
	.align		4
.L_28:
        /*0040*/ 	.word	index@(_ZN7cutlass13device_kernelINS_4gemm6kernel13GemmUniversalIN4cute5tupleIJiiiiEEENS1_10collective13CollectiveMmaINS1_35MainloopSm100TmaUmmaWarpSpecializedILi5ELi2ELi4ENS5_IJNS4_1CILi1EEESB_SB_EEEEENS5_IJNSA_ILi128EEENSA_ILi64EEESE_EEENS_12float_e5m2_tENS5_IJlSB_lEEESH_SI_NS4_8TiledMMAINS4_8MMA_AtomIJNS4_10MMA_TraitsINS4_19SM100_MMA_F8F6F4_SSEJSH_SH_fSE_SF_NS4_17integral_constantINS4_4UMMA5MajorELSP_0EEESQ_NSN_INSO_7ScaleInELSR_0EEESS_EEEEEENS4_6LayoutISC_NS5_IJNSA_ILi0EEESW_SW_EEEEENS5_IJNS4_10UnderscoreESZ_SZ_EEEEENS4_13SM90_TMA_LOADENS4_14ComposedLayoutINS4_7SwizzleILi3ELi4ELi3EEENS4_18smem_ptr_flag_bitsILi8EEENSV_INS5_IJNSA_ILi8EEESE_EEENS5_IJSE_SB_EEEEEEEvNS4_8identityES12_S1C_vS1D_EENS_8epilogue10collective18CollectiveEpilogueINS1F_23Sm100TmaWarpSpecializedILi1ELi1ELi64ELb0ELb0EEEJSG_NS5_IJNSV_ISE_SB_EENSV_ISF_SB_EEEEESH_SI_SH_SI_NS1F_6fusion15FusionCallbacksIS1J_NS1N_17LinearCombinationISH_fSH_fLNS_15FloatRoundStyleE2EEESG_S1M_JEEENS4_5SM1004TMEM4LOAD26SM100_TMEM_LOAD_32dp32b64xES12_NS13_INS14_ILi2ELi4ELi3EEES17_NSV_INS5_IJS18_SF_EEENS5_IJSF_SB_EEEEEEENS4_39AutoVectorizingCopyWithAssumedAlignmentILi128EEENS4_14SM90_TMA_STOREES21_S23_S23_EEEvvEEEEvNT_6ParamsE)
        /*0044*/ 	.word	0x00000000
.L_29:


//--------------------- .nv.compat                --------------------------
	.section	.nv.compat,"",@"SHT_CUDA_COMPAT_INFO"
	.align	4
        /*0000*/ 	.byte	0x02, 0x09, 0x01, 0x00, 0x02, 0x02, 0x02, 0x00, 0x02, 0x05, 0x05, 0x00, 0x03, 0x07, 0x01, 0x01
        /*0010*/ 	.byte	0x02, 0x03, 0x01, 0x00, 0x02, 0x06, 0x01, 0x00, 0x04, 0x0b, 0x08, 0x00, 0x09, 0x00, 0x00, 0x00
        /*0020*/ 	.byte	0x00, 0x00, 0x00, 0x00


//--------------------- .nv.info._ZN7cutlass13device_kernelINS_4gemm6kernel13GemmUniversalIN4cute5tupleIJiiiiEEENS1_10collective13CollectiveMmaINS1_35MainloopSm100TmaUmmaWarpSpecializedILi5ELi2ELi4ENS5_IJNS4_1CILi1EEESB_SB_EEEEENS5_IJNSA_ILi128EEENSA_ILi64EEESE_EEENS_12float_e5m2_tENS5_IJlSB_lEEESH_SI_NS4_8TiledMMAINS4_8MMA_AtomIJNS4_10MMA_TraitsINS4_19SM100_MMA_F8F6F4_SSEJSH_SH_fSE_SF_NS4_17integral_constantINS4_4UMMA5MajorELSP_0EEESQ_NSN_INSO_7ScaleInELSR_0EEESS_EEEEEENS4_6LayoutISC_NS5_IJNSA_ILi0EEESW_SW_EEEEENS5_IJNS4_10UnderscoreESZ_SZ_EEEEENS4_13SM90_TMA_LOADENS4_14ComposedLayoutINS4_7SwizzleILi3ELi4ELi3EEENS4_18smem_ptr_flag_bitsILi8EEENSV_INS5_IJNSA_ILi8EEESE_EEENS5_IJSE_SB_EEEEEEEvNS4_8identityES12_S1C_vS1D_EENS_8epilogue10collective18CollectiveEpilogueINS1F_23Sm100TmaWarpSpecializedILi1ELi1ELi64ELb0ELb0EEEJSG_NS5_IJNSV_ISE_SB_EENSV_ISF_SB_EEEEESH_SI_SH_SI_NS1F_6fusion15FusionCallbacksIS1J_NS1N_17LinearCombinationISH_fSH_fLNS_15FloatRoundStyleE2EEESG_S1M_JEEENS4_5SM1004TMEM4LOAD26SM100_TMEM_LOAD_32dp32b64xES12_NS13_INS14_ILi2ELi4ELi3EEES17_NSV_INS5_IJS18_SF_EEENS5_IJSF_SB_EEEEEEENS4_39AutoVectorizingCopyWithAssumedAlignmentILi128EEENS4_14SM90_TMA_STOREES21_S23_S23_EEEvvEEEEvNT_6ParamsE --------------------------
	.section	.nv.info._ZN7cutlass13device_kernelINS_4gemm6kernel13GemmUniversalIN4cute5tupleIJiiiiEEENS1_10collective13CollectiveMmaINS1_35MainloopSm100TmaUmmaWarpSpecializedILi5ELi2ELi4ENS5_IJNS4_1CILi1EEESB_SB_EEEEENS5_IJNSA_ILi128EEENSA_ILi64EEESE_EEENS_12float_e5m2_tENS5_IJlSB_lEEESH_SI_NS4_8TiledMMAINS4_8MMA_AtomIJNS4_10MMA_TraitsINS4_19SM100_MMA_F8F6F4_SSEJSH_SH_fSE_SF_NS4_17integral_constantINS4_4UMMA5MajorELSP_0EEESQ_NSN_INSO_7ScaleInELSR_0EEESS_EEEEEENS4_6LayoutISC_NS5_IJNSA_ILi0EEESW_SW_EEEEENS5_IJNS4_10UnderscoreESZ_SZ_EEEEENS4_13SM90_TMA_LOADENS4_14ComposedLayoutINS4_7SwizzleILi3ELi4ELi3EEENS4_18smem_ptr_flag_bitsILi8EEENSV_INS5_IJNSA_ILi8EEESE_EEENS5_IJSE_SB_EEEEEEEvNS4_8identityES12_S1C_vS1D_EENS_8epilogue10collective18CollectiveEpilogueINS1F_23Sm100TmaWarpSpecializedILi1ELi1ELi64ELb0ELb0EEEJSG_NS5_IJNSV_ISE_SB_EENSV_ISF_SB_EEEEESH_SI_SH_SI_NS1F_6fusion15FusionCallbacksIS1J_NS1N_17LinearCombinationISH_fSH_fLNS_15FloatRoundStyleE2EEESG_S1M_JEEENS4_5SM1004TMEM4LOAD26SM100_TMEM_LOAD_32dp32b64xES12_NS13_INS14_ILi2ELi4ELi3EEES17_NSV_INS5_IJS18_SF_EEENS5_IJSF_SB_EEEEEEENS4_39AutoVectorizingCopyWithAssumedAlignmentILi128EEENS4_14SM90_TMA_STOREES21_S23_S23_EEEvvEEEEvNT_6ParamsE,"",@"SHT_CUDA_INFO"
	.sectionflags	@""
	.align	4


	//----- nvinfo : EIATTR_CUDA_API_VERSION
	.align		4
        /*0000*/ 	.byte	0x04, 0x37
        /*0002*/ 	.short	(.L_31 - .L_30)
.L_30:
        /*0004*/ 	.word	0x00000082


	//----- nvinfo : EIATTR_KPARAM_INFO
	.align		4
.L_31:
        /*0008*/ 	.byte	0x04, 0x17
        /*000a*/ 	.short	(.L_33 - .L_32)
.L_32:
        /*000c*/ 	.word	0x00000000
        /*0010*/ 	.short	0x0000
        /*0012*/ 	.short	0x0000
        /*0014*/ 	.byte	0x00, 0xf0, 0x01, 0x20


	//----- nvinfo : EIATTR_AT_ENTRY_FRAGMENTS
	.align		4
.L_33:
        /*0018*/ 	.byte	0x04, 0x4f
        /*001a*/ 	.short	(.L_35 - .L_34)


	//   ....[0]....
.L_34:
        /*001c*/ 	.word	0x00000006


	//----- nvinfo : EIATTR_RESERVED_SMEM_USED
	.align		4
.L_35:
        /*0020*/ 	.byte	0x01, 0x41
	.zero		2


	//----- nvinfo : EIATTR_SPARSE_MMA_MASK
	.align		4
        /*0024*/ 	.byte	0x03, 0x50
        /*0026*/ 	.short	0x0000


	//----- nvinfo : EIATTR_TCGEN05_1CTA_USED
	.align		4
        /*0028*/ 	.byte	0x01, 0x51
	.zero		2


	//----- nvinfo : EIATTR_MAXREG_COUNT
	.align		4
        /*002c*/ 	.byte	0x03, 0x1b
        /*002e*/ 	.short	0x00ff


	//----- nvinfo : EIATTR_NUM_BARRIERS
	.align		4
        /*0030*/ 	.byte	0x02, 0x4c
        /*0032*/ 	.byte	0x07
	.zero		1


	//----- nvinfo : EIATTR_EXTERNS
	.align		4
        /*0034*/ 	.byte	0x04, 0x0f
        /*0036*/ 	.short	(.L_37 - .L_36)


	//   ....[0]....
	.align		4
.L_36:
        /*0038*/ 	.word	index@(__assertfail)


	//----- nvinfo : EIATTR_MERCURY_ISA_VERSION
	.align		4
.L_37:
        /*003c*/ 	.byte	0x03, 0x5f
        /*003e*/ 	.short	0x0101


	//----- nvinfo : EIATTR_INT_WARP_WIDE_INSTR_OFFSETS
	.align		4
        /*0040*/ 	.byte	0x04, 0x31
        /*0042*/ 	.short	(.L_39 - .L_38)


	//   ....[0]....
.L_38:
        /*0044*/ 	.word	0x00001da0


	//   ....[1]....
        /*0048*/ 	.word	0x00003880


	//   ....[2]....
        /*004c*/ 	.word	0x000038a0


	//   ....[3]....
        /*0050*/ 	.word	0x000038d0


	//   ....[4]....
        /*0054*/ 	.word	0x000042e0


	//   ....[5]....
        /*0058*/ 	.word	0x000043d0


	//----- nvinfo : EIATTR_COOP_GROUP_MASK_REGIDS
	.align		4
.L_39:
        /*005c*/ 	.byte	0x04, 0x29
        /*005e*/ 	.short	(.L_41 - .L_40)


	//   ....[0]....
.L_40:
        /*0060*/ 	.word	0xffffffff


	//   ....[1]....
        /*0064*/ 	.word	0xffffffff


	//   ....[2]....
        /*0068*/ 	.word	0xffffffff


	//   ....[3]....
        /*006c*/ 	.word	0xffffffff


	//   ....[4]....
        /*0070*/ 	.word	0xffffffff


	//   ....[5]....
        /*0074*/ 	.word	0xffffffff


	//   ....[6]....
        /*0078*/ 	.word	0xffffffff


	//   ....[7]....
        /*007c*/ 	.word	0xffffffff


	//   ....[8]....
        /*0080*/ 	.word	0xffffffff


	//   ....[9]....
        /*0084*/ 	.word	0xffffffff


	//   ....[10]....
        /*0088*/ 	.word	0xffffffff


	//   ....[11]....
        /*008c*/ 	.word	0xffffffff


	//   ....[12]....
        /*0090*/ 	.word	0xffffffff


	//----- nvinfo : EIATTR_COOP_GROUP_INSTR_OFFSETS
	.align		4
.L_41:
        /*0094*/ 	.byte	0x04, 0x28
        /*0096*/ 	.short	(.L_43 - .L_42)


	//   ....[0]....
.L_42:
        /*0098*/ 	.word	0x00000090


	//   ....[1]....
        /*009c*/ 	.word	0x000004d0


	//   ....[2]....
        /*00a0*/ 	.word	0x00000660


	//   ....[3]....
        /*00a4*/ 	.word	0x000007a0


	//   ....[4]....
        /*00a8*/ 	.word	0x000008a0


	//   ....[5]....
        /*00ac*/ 	.word	0x00000a10


	//   ....[6]....
        /*00b0*/ 	.word	0x00000bb0


	//   ....[7]....
        /*00b4*/ 	.word	0x00001c80


	//   ....[8]....
        /*00b8*/ 	.word	0x00002af0


	//   ....[9]....
        /*00bc*/ 	.word	0x00002d00


	//   ....[10]....
        /*00c0*/ 	.word	0x00002d30


	//   ....[11]....
        /*00c4*/ 	.word	0x00003760


	//   ....[12]....
        /*00c8*/ 	.word	0x00003990


	//----- nvinfo : EIATTR_VRC_CTA_INIT_COUNT
	.align		4
.L_43:
        /*00cc*/ 	.byte	0x02, 0x4a
        /*00ce*/ 	.byte	0x80
	.zero		1


	//----- nvinfo : EIATTR_SYSCALL_OFFSETS
	.align		4
        /*00d0*/ 	.byte	0x04, 0x46
        /*00d2*/ 	.short	(.L_45 - .L_44)


	//   ....[0]....
.L_44:
        /*00d4*/ 	.word	0x00004dc0


	//   ....[1]....
        /*00d8*/ 	.word	0x00004f00


	//   ....[2]....
        /*00dc*/ 	.word	0x000056a0


	//----- nvinfo : EIATTR_MBARRIER_INSTR_OFFSETS
	.align		4
.L_45:
        /*00e0*/ 	.byte	0x04, 0x39
        /*00e2*/ 	.short	(.L_47 - .L_46)


	//   ....[0]....
.L_46:
        /*00e4*/ 	.word	0x000005b0
        /*00e8*/ 	.word	0x000000ff
        /*00ec*/ 	.word	0x00000000
        /*00f0*/ 	.short	0x0100
        /*00f2*/ 	.byte	0x05
	.zero		1


	//   ....[1]....
        /*00f4*/ 	.word	0x000005c0
        /*00f8*/ 	.word	0x000000ff
        /*00fc*/ 	.word	0x00000028
        /*0100*/ 	.short	0x0100
        /*0102*/ 	.byte	0x05
	.zero		1


	//   ....[2]....
        /*0104*/ 	.word	0x000005d0
        /*0108*/ 	.word	0x000000ff
        /*010c*/ 	.word	0x00000008
        /*0110*/ 	.short	0x0100
        /*0112*/ 	.byte	0x05
	.zero		1


	//   ....[3]....
        /*0114*/ 	.word	0x000005e0
        /*0118*/ 	.word	0x000000ff
        /*011c*/ 	.word	0x00000030
        /*0120*/ 	.short	0x0100
        /*0122*/ 	.byte	0x05
	.zero		1


	//   ....[4]....
        /*0124*/ 	.word	0x000005f0
        /*0128*/ 	.word	0x000000ff
        /*012c*/ 	.word	0x00000010
        /*0130*/ 	.short	0x0100
        /*0132*/ 	.byte	0x05
	.zero		1


	//   ....[5]....
        /*0134*/ 	.word	0x00000600
        /*0138*/ 	.word	0x000000ff
        /*013c*/ 	.word	0x00000038
        /*0140*/ 	.short	0x0100
        /*0142*/ 	.byte	0x05
	.zero		1


	//   ....[6]....
        /*0144*/ 	.word	0x00000610
        /*0148*/ 	.word	0x000000ff
        /*014c*/ 	.word	0x00000018
        /*0150*/ 	.short	0x0100
        /*0152*/ 	.byte	0x05
	.zero		1


	//   ....[7]....
        /*0154*/ 	.word	0x00000620
        /*0158*/ 	.word	0x000000ff
        /*015c*/ 	.word	0x00000040
        /*0160*/ 	.short	0x0100
        /*0162*/ 	.byte	0x05
	.zero		1


	//   ....[8]....
        /*0164*/ 	.word	0x00000630
        /*0168*/ 	.word	0x000000ff
        /*016c*/ 	.word	0x00000020
        /*0170*/ 	.short	0x0100
        /*0172*/ 	.byte	0x05
	.zero		1


	//   ....[9]....
        /*0174*/ 	.word	0x00000640
        /*0178*/ 	.word	0x000000ff
        /*017c*/ 	.word	0x00000048
        /*0180*/ 	.short	0x0100
        /*0182*/ 	.byte	0x05
	.zero		1


	//   ....[10]....
        /*0184*/ 	.word	0x00000770
        /*0188*/ 	.word	0x000000ff
        /*018c*/ 	.word	0x00000050
        /*0190*/ 	.short	0x0100
        /*0192*/ 	.byte	0x06
	.zero		1


	//   ....[11]....
        /*0194*/ 	.word	0x00000780
        /*0198*/ 	.word	0x000000ff
        /*019c*/ 	.word	0x00000058
        /*01a0*/ 	.short	0x0100
        /*01a2*/ 	.byte	0x06
	.zero		1


	//   ....[12]....
        /*01a4*/ 	.word	0x00000870
        /*01a8*/ 	.word	0x000000ff
        /*01ac*/ 	.word	0x00000060
        /*01b0*/ 	.short	0x0100
        /*01b2*/ 	.byte	0x05
	.zero		1


	//   ....[13]....
        /*01b4*/ 	.word	0x00000880
        /*01b8*/ 	.word	0x000000ff
        /*01bc*/ 	.word	0x00000068
        /*01c0*/ 	.short	0x0100
        /*01c2*/ 	.byte	0x05
	.zero		1


	//   ....[14]....
        /*01c4*/ 	.word	0x000009c0
        /*01c8*/ 	.word	0x000000ff
        /*01cc*/ 	.word	0x00000070
        /*01d0*/ 	.short	0x0100
        /*01d2*/ 	.byte	0x05
	.zero		1


	//   ....[15]....
        /*01d4*/ 	.word	0x000009d0
        /*01d8*/ 	.word	0x000000ff
        /*01dc*/ 	.word	0x00000080
        /*01e0*/ 	.short	0x0100
        /*01e2*/ 	.byte	0x05
	.zero		1


	//   ....[16]....
        /*01e4*/ 	.word	0x000009e0
        /*01e8*/ 	.word	0x000000ff
        /*01ec*/ 	.word	0x00000078
        /*01f0*/ 	.short	0x0100
        /*01f2*/ 	.byte	0x05
	.zero		1


	//   ....[17]....
        /*01f4*/ 	.word	0x000009f0
        /*01f8*/ 	.word	0x000000ff
        /*01fc*/ 	.word	0x00000088
        /*0200*/ 	.short	0x0100
        /*0202*/ 	.byte	0x05
	.zero		1


	//   ....[18]....
        /*0204*/ 	.word	0x00000b20
        /*0208*/ 	.word	0x000000ff
        /*020c*/ 	.word	0x00000090
        /*0210*/ 	.short	0x0100
        /*0212*/ 	.byte	0x06
	.zero		1


	//   ....[19]....
        /*0214*/ 	.word	0x00000b30
        /*0218*/ 	.word	0x000000ff
        /*021c*/ 	.word	0x000000b0
        /*0220*/ 	.short	0x0100
        /*0222*/ 	.byte	0x06
	.zero		1


	//   ....[20]....
        /*0224*/ 	.word	0x00000b40
        /*0228*/ 	.word	0x000000ff
        /*022c*/ 	.word	0x00000098
        /*0230*/ 	.short	0x0100
        /*0232*/ 	.byte	0x06
	.zero		1


	//   ....[21]....
        /*0234*/ 	.word	0x00000b50
        /*0238*/ 	.word	0x000000ff
        /*023c*/ 	.word	0x000000b8
        /*0240*/ 	.short	0x0100
        /*0242*/ 	.byte	0x06
	.zero		1


	//   ....[22]....
        /*0244*/ 	.word	0x00000b60
        /*0248*/ 	.word	0x000000ff
        /*024c*/ 	.word	0x000000a0
        /*0250*/ 	.short	0x0100
        /*0252*/ 	.byte	0x06
	.zero		1


	//   ....[23]....
        /*0254*/ 	.word	0x00000b70
        /*0258*/ 	.word	0x000000ff
        /*025c*/ 	.word	0x000000c0
        /*0260*/ 	.short	0x0100
        /*0262*/ 	.byte	0x06
	.zero		1


	//   ....[24]....
        /*0264*/ 	.word	0x00000b80
        /*0268*/ 	.word	0x000000ff
        /*026c*/ 	.word	0x000000a8
        /*0270*/ 	.short	0x0100
        /*0272*/ 	.byte	0x06
	.zero		1


	//   ....[25]....
        /*0274*/ 	.word	0x00000b90
        /*0278*/ 	.word	0x000000ff
        /*027c*/ 	.word	0x000000c8
        /*0280*/ 	.short	0x0100
        /*0282*/ 	.byte	0x06
	.zero		1


	//   ....[26]....
        /*0284*/ 	.word	0x00000c80
        /*0288*/ 	.word	0x000000ff
        /*028c*/ 	.word	0x000000d0
        /*0290*/ 	.short	0x0100
        /*0292*/ 	.byte	0x05
	.zero		1


	//   ....[27]....
        /*0294*/ 	.word	0x00000c90
        /*0298*/ 	.word	0x000000ff
        /*029c*/ 	.word	0x000000e0
        /*02a0*/ 	.short	0x0100
        /*02a2*/ 	.byte	0x05
	.zero		1


	//   ....[28]....
        /*02a4*/ 	.word	0x00000ca0
        /*02a8*/ 	.word	0x000000ff
        /*02ac*/ 	.word	0x000000d8
        /*02b0*/ 	.short	0x0100
        /*02b2*/ 	.byte	0x05
	.zero		1


	//   ....[29]....
        /*02b4*/ 	.word	0x00000cb0
        /*02b8*/ 	.word	0x000000ff
        /*02bc*/ 	.word	0x000000e8
        /*02c0*/ 	.short	0x0100
        /*02c2*/ 	.byte	0x05
	.zero		1


	//   ....[30]....
        /*02c4*/ 	.word	0x00001580
        /*02c8*/ 	.word	0x00000003
        /*02cc*/ 	.word	0x000000e0
        /*02d0*/ 	.short	0x010a
        /*02d2*/ 	.byte	0xff
	.zero		1


	//   ....[31]....
        /*02d4*/ 	.word	0x000015b0
        /*02d8*/ 	.word	0x00000003
        /*02dc*/ 	.word	0x000000d0
        /*02e0*/ 	.short	0x0101
        /*02e2*/ 	.byte	0xff
	.zero		1


	//   ....[32]....
        /*02e4*/ 	.word	0x00001680
        /*02e8*/ 	.word	0x000000ff
        /*02ec*/ 	.word	0x00000028
        /*02f0*/ 	.short	0x010a
        /*02f2*/ 	.byte	0x08
	.zero		1


	//   ....[33]....
        /*02f4*/ 	.word	0x00001720
        /*02f8*/ 	.word	0x000000ff
        /*02fc*/ 	.word	0x00000028
        /*0300*/ 	.short	0x010a
        /*0302*/ 	.byte	0x21
	.zero		1


	//   ....[34]....
        /*0304*/ 	.word	0x00001870
        /*0308*/ 	.word	0x000000ff
        /*030c*/ 	.word	0x00000028
        /*0310*/ 	.short	0x010a
        /*0312*/ 	.byte	0x08
	.zero		1


	//   ....[35]....
        /*0314*/ 	.word	0x00001980
        /*0318*/ 	.word	0x000000ff
        /*031c*/ 	.word	0x00000068
        /*0320*/ 	.short	0x0101
        /*0322*/ 	.byte	0x04
	.zero		1


	//   ....[36]....
        /*0324*/ 	.word	0x000019a0
        /*0328*/ 	.word	0x000000ff
        /*032c*/ 	.word	0x00000028
        /*0330*/ 	.short	0x010a
        /*0332*/ 	.byte	0x08
	.zero		1


	//   ....[37]....
        /*0334*/ 	.word	0x00001a20
        /*0338*/ 	.word	0x000000ff
        /*033c*/ 	.word	0x00000028
        /*0340*/ 	.short	0x010a
        /*0342*/ 	.byte	0x11
	.zero		1


	//   ....[38]....
        /*0344*/ 	.word	0x00001b70
        /*0348*/ 	.word	0x000000ff
        /*034c*/ 	.word	0x00000028
        /*0350*/ 	.short	0x010a
        /*0352*/ 	.byte	0x08
	.zero		1


	//   ....[39]....
        /*0354*/ 	.word	0x00001cb0
        /*0358*/ 	.word	0x00000002
        /*035c*/ 	.word	0x00000070
        /*0360*/ 	.short	0x010a
        /*0362*/ 	.byte	0xff
	.zero		1


	//   ....[40]....
        /*0364*/ 	.word	0x00001d70
        /*0368*/ 	.word	0x00000002
        /*036c*/ 	.word	0x00000000
        /*0370*/ 	.short	0x0101
        /*0372*/ 	.byte	0xff
	.zero		1


	//   ....[41]....
        /*0374*/ 	.word	0x000022d0
        /*0378*/ 	.word	0x000000ff
        /*037c*/ 	.word	0x00000000
        /*0380*/ 	.short	0x010a
        /*0382*/ 	.byte	0x05
	.zero		1


	//   ....[42]....
        /*0384*/ 	.word	0x00002360
        /*0388*/ 	.word	0x000000ff
        /*038c*/ 	.word	0x00000000
        /*0390*/ 	.short	0x010a
        /*0392*/ 	.byte	0x05
	.zero		1


	//   ....[43]....
        /*0394*/ 	.word	0x000023f0
        /*0398*/ 	.word	0x000000ff
        /*039c*/ 	.word	0x00000000
        /*03a0*/ 	.short	0x010a
        /*03a2*/ 	.byte	0x05
	.zero		1


	//   ....[44]....
        /*03a4*/ 	.word	0x00002480
        /*03a8*/ 	.word	0x000000ff
        /*03ac*/ 	.word	0x00000000
        /*03b0*/ 	.short	0x010a
        /*03b2*/ 	.byte	0x05
	.zero		1


	//   ....[45]....
        /*03b4*/ 	.word	0x00002520
        /*03b8*/ 	.word	0x00000000
        /*03bc*/ 	.word	0x00000000
        /*03c0*/ 	.short	0x010a
        /*03c2*/ 	.byte	0xff
	.zero		1


	//   ....[46]....
        /*03c4*/ 	.word	0x00002640
        /*03c8*/ 	.word	0x00000000
        /*03cc*/ 	.word	0x000000d0
        /*03d0*/ 	.short	0x010a
        /*03d2*/ 	.byte	0xff
	.zero		1


	//   ....[47]....
        /*03d4*/ 	.word	0x000026a0
        /*03d8*/ 	.word	0x00000004
        /*03dc*/ 	.word	0x00000000
        /*03e0*/ 	.short	0x0101
        /*03e2*/ 	.byte	0xff
	.zero		1


	//   ....[48]....
        /*03e4*/ 	.word	0x000026c0
        /*03e8*/ 	.word	0x000000ff
        /*03ec*/ 	.word	0x00000080
        /*03f0*/ 	.short	0x010a
        /*03f2*/ 	.byte	0x05
	.zero		1


	//   ....[49]....
        /*03f4*/ 	.word	0x000027e0
        /*03f8*/ 	.word	0x00000000
        /*03fc*/ 	.word	0x00000070
        /*0400*/ 	.short	0x010a
        /*0402*/ 	.byte	0xff
	.zero		1


	//   ....[50]....
        /*0404*/ 	.word	0x000028f0
        /*0408*/ 	.word	0x00000000
        /*040c*/ 	.word	0x00000000
        /*0410*/ 	.short	0x0101
        /*0412*/ 	.byte	0xff
	.zero		1


	//   ....[51]....
        /*0414*/ 	.word	0x00002980
        /*0418*/ 	.word	0x000000ff
        /*041c*/ 	.word	0x00000080
        /*0420*/ 	.short	0x0106
        /*0422*/ 	.byte	0x05
	.zero		1


	//   ....[52]....
        /*0424*/ 	.word	0x000029a0
        /*0428*/ 	.word	0x000000ff
        /*042c*/ 	.word	0x00000080
        /*0430*/ 	.short	0x010a
        /*0432*/ 	.byte	0x05
	.zero		1


	//   ....[53]....
        /*0434*/ 	.word	0x00002a30
        /*0438*/ 	.word	0x000000ff
        /*043c*/ 	.word	0x00000080
        /*0440*/ 	.short	0x0106
        /*0442*/ 	.byte	0x04
	.zero		1


	//   ....[54]....
        /*0444*/ 	.word	0x00002a70
        /*0448*/ 	.word	0x00000000
        /*044c*/ 	.word	0x00000080
        /*0450*/ 	.short	0x010a
        /*0452*/ 	.byte	0xff
	.zero		1


	//   ....[55]....
        /*0454*/ 	.word	0x00002fb0
        /*0458*/ 	.word	0x00000000
        /*045c*/ 	.word	0x00000070
        /*0460*/ 	.short	0x010a
        /*0462*/ 	.byte	0xff
	.zero		1


	//   ....[56]....
        /*0464*/ 	.word	0x000030c0
        /*0468*/ 	.word	0x00000003
        /*046c*/ 	.word	0x00000000
        /*0470*/ 	.short	0x0101
        /*0472*/ 	.byte	0xff
	.zero		1


	//   ....[57]....
        /*0474*/ 	.word	0x000030d0
        /*0478*/ 	.word	0x000000ff
        /*047c*/ 	.word	0x00000000
        /*0480*/ 	.short	0x010a
        /*0482*/ 	.byte	0x06
	.zero		1


	//   ....[58]....
        /*0484*/ 	.word	0x000030f0
        /*0488*/ 	.word	0x000000ff
        /*048c*/ 	.word	0x000000b0
        /*0490*/ 	.short	0x010a
        /*0492*/ 	.byte	0x07
	.zero		1


	//   ....[59]....
        /*0494*/ 	.word	0x000031c0
        /*0498*/ 	.word	0x000000ff
        /*049c*/ 	.word	0x00000000
        /*04a0*/ 	.short	0x010a
        /*04a2*/ 	.byte	0x06
	.zero		1


	//   ....[60]....
        /*04a4*/ 	.word	0x000032f0
        /*04a8*/ 	.word	0x000000ff
        /*04ac*/ 	.word	0x00000000
        /*04b0*/ 	.short	0x010a
        /*04b2*/ 	.byte	0x1a
	.zero		1


	//   ....[61]....
        /*04b4*/ 	.word	0x00003590
        /*04b8*/ 	.word	0x000000ff
        /*04bc*/ 	.word	0x00000000
        /*04c0*/ 	.short	0x010a
        /*04c2*/ 	.byte	0x06
	.zero		1


	//   ....[62]....
        /*04c4*/ 	.word	0x00003620
        /*04c8*/ 	.word	0x000000ff
        /*04cc*/ 	.word	0x00000000
        /*04d0*/ 	.short	0x010a
        /*04d2*/ 	.byte	0x06
	.zero		1


	//   ....[63]....
        /*04d4*/ 	.word	0x000036b0
        /*04d8*/ 	.word	0x000000ff
        /*04dc*/ 	.word	0x00000000
        /*04e0*/ 	.short	0x010a
        /*04e2*/ 	.byte	0x06
	.zero		1


	//   ....[64]....
        /*04e4*/ 	.word	0x00003740
        /*04e8*/ 	.word	0x000000ff
        /*04ec*/ 	.word	0x00000000
        /*04f0*/ 	.short	0x010a
        /*04f2*/ 	.byte	0x07
	.zero		1


	//   ....[65]....
        /*04f4*/ 	.word	0x00003b80
        /*04f8*/ 	.word	0x00000000
        /*04fc*/ 	.word	0x00000070
        /*0500*/ 	.short	0x010a
        /*0502*/ 	.byte	0xff
	.zero		1


	//   ....[66]....
        /*0504*/ 	.word	0x00003c70
        /*0508*/ 	.word	0x00000000
        /*050c*/ 	.word	0x00000000
        /*0510*/ 	.short	0x0101
        /*0512*/ 	.byte	0xff
	.zero		1


	//   ....[67]....
        /*0514*/ 	.word	0x00003f90
        /*0518*/ 	.word	0x000000ff
        /*051c*/ 	.word	0x00000068
        /*0520*/ 	.short	0x010a
        /*0522*/ 	.byte	0x06
	.zero		1


	//   ....[68]....
        /*0524*/ 	.word	0x00004110
        /*0528*/ 	.word	0x000000ff
        /*052c*/ 	.word	0x00000058
        /*0530*/ 	.short	0x010a
        /*0532*/ 	.byte	0x06
	.zero		1


	//   ....[69]....
        /*0534*/ 	.word	0x00004440
        /*0538*/ 	.word	0x000000ff
        /*053c*/ 	.word	0x00000050
        /*0540*/ 	.short	0x010b
        /*0542*/ 	.byte	0x06
	.zero		1


	//   ....[70]....
        /*0544*/ 	.word	0x00004460
        /*0548*/ 	.word	0x000000ff
        /*054c*/ 	.word	0x00000000
        /*0550*/ 	.short	0x0101
        /*0552*/ 	.byte	0x25
	.zero		1


	//   ....[71]....
        /*0554*/ 	.word	0x000044a0
        /*0558*/ 	.word	0x00000000
        /*055c*/ 	.word	0x00000058
        /*0560*/ 	.short	0x010a
        /*0562*/ 	.byte	0xff
	.zero		1


	//   ....[72]....
        /*0564*/ 	.word	0x000047d0
        /*0568*/ 	.word	0x00000000
        /*056c*/ 	.word	0x00000070
        /*0570*/ 	.short	0x010a
        /*0572*/ 	.byte	0xff
	.zero		1


	//   ....[73]....
        /*0574*/ 	.word	0x000048e0
        /*0578*/ 	.word	0x00000000
        /*057c*/ 	.word	0x00000000
        /*0580*/ 	.short	0x0101
        /*0582*/ 	.byte	0xff
	.zero		1


	//   ....[74]....
        /*0584*/ 	.word	0x00005280
        /*0588*/ 	.word	0x000000ff
        /*058c*/ 	.word	0x00000050
        /*0590*/ 	.short	0x010a
        /*0592*/ 	.byte	0x2b
	.zero		1


	//   ....[75]....
        /*0594*/ 	.word	0x00005290
        /*0598*/ 	.word	0x0000009c
        /*059c*/ 	.word	0x00000090
        /*05a0*/ 	.short	0x010a
        /*05a2*/ 	.byte	0xff
	.zero		1


	//   ....[76]....
        /*05a4*/ 	.word	0x00005420
        /*05a8*/ 	.word	0x000000ff
        /*05ac*/ 	.word	0x00000050
        /*05b0*/ 	.short	0x010a
        /*05b2*/ 	.byte	0x2b
	.zero		1


	//   ....[77]....
        /*05b4*/ 	.word	0x00005520
        /*05b8*/ 	.word	0x000000ff
        /*05bc*/ 	.word	0x00000000
        /*05c0*/ 	.short	0x0101
        /*05c2*/ 	.byte	0x04
	.zero		1


	//   ....[78]....
        /*05c4*/ 	.word	0x00005580
        /*05c8*/ 	.word	0x0000009c
        /*05cc*/ 	.word	0x00000090
        /*05d0*/ 	.short	0x010a
        /*05d2*/ 	.byte	0xff
	.zero		1


	//   ....[79]....
        /*05d4*/ 	.word	0x00005940
        /*05d8*/ 	.word	0x000000ff
        /*05dc*/ 	.word	0x00000000
        /*05e0*/ 	.short	0x0101
        /*05e2*/ 	.byte	0x05
	.zero		1


	//   ....[80]....
        /*05e4*/ 	.word	0x000069f0
        /*05e8*/ 	.word	0x00000003
        /*05ec*/ 	.word	0x000000e0
        /*05f0*/ 	.short	0x010a
        /*05f2*/ 	.byte	0xff
	.zero		1


	//   ....[81]....
        /*05f4*/ 	.word	0x00006a50
        /*05f8*/ 	.word	0x00000002
        /*05fc*/ 	.word	0x00000028
        /*0600*/ 	.short	0x010a
        /*0602*/ 	.byte	0xff
	.zero		1


	//   ....[82]....
        /*0604*/ 	.word	0x00006ab0
        /*0608*/ 	.word	0x00000002
        /*060c*/ 	.word	0x00000028
        /*0610*/ 	.short	0x010a
        /*0612*/ 	.byte	0xff
	.zero		1


	//   ....[83]....
        /*0614*/ 	.word	0x00006b00
        /*0618*/ 	.word	0x00000002
        /*061c*/ 	.word	0x00000070
        /*0620*/ 	.short	0x010a
        /*0622*/ 	.byte	0xff
	.zero		1


	//   ....[84]....
        /*0624*/ 	.word	0x00006b60
        /*0628*/ 	.word	0x00000000
        /*062c*/ 	.word	0x00000000
        /*0630*/ 	.short	0x010a
        /*0632*/ 	.byte	0xff
	.zero		1


	//   ....[85]....
        /*0634*/ 	.word	0x00006bc0
        /*0638*/ 	.word	0x00000000
        /*063c*/ 	.word	0x00000000
        /*0640*/ 	.short	0x010a
        /*0642*/ 	.byte	0xff
	.zero		1


	//   ....[86]....
        /*0644*/ 	.word	0x00006c20
        /*0648*/ 	.word	0x00000000
        /*064c*/ 	.word	0x00000000
        /*0650*/ 	.short	0x010a
        /*0652*/ 	.byte	0xff
	.zero		1


	//   ....[87]....
        /*0654*/ 	.word	0x00006c80
        /*0658*/ 	.word	0x00000000
        /*065c*/ 	.word	0x00000000
        /*0660*/ 	.short	0x010a
        /*0662*/ 	.byte	0xff
	.zero		1


	//   ....[88]....
        /*0664*/ 	.word	0x00006cd0
        /*0668*/ 	.word	0x00000000
        /*066c*/ 	.word	0x000000d0
        /*0670*/ 	.short	0x010a
        /*0672*/ 	.byte	0xff
	.zero		1


	//   ....[89]....
        /*0674*/ 	.word	0x00006d30
        /*0678*/ 	.word	0x00000000
        /*067c*/ 	.word	0x00000080
        /*0680*/ 	.short	0x010a
        /*0682*/ 	.byte	0xff
	.zero		1


	//   ....[90]....
        /*0684*/ 	.word	0x00006d80
        /*0688*/ 	.word	0x00000000
        /*068c*/ 	.word	0x00000070
        /*0690*/ 	.short	0x010a
        /*0692*/ 	.byte	0xff
	.zero		1


	//   ....[91]....
        /*0694*/ 	.word	0x00006de0
        /*0698*/ 	.word	0x00000000
        /*069c*/ 	.word	0x00000080
        /*06a0*/ 	.short	0x010a
        /*06a2*/ 	.byte	0xff
	.zero		1


	//   ....[92]....
        /*06a4*/ 	.word	0x00006e30
        /*06a8*/ 	.word	0x00000000
        /*06ac*/ 	.word	0x00000070
        /*06b0*/ 	.short	0x010a
        /*06b2*/ 	.byte	0xff
	.zero		1


	//   ....[93]....
        /*06b4*/ 	.word	0x00006e90
        /*06b8*/ 	.word	0x00000003
        /*06bc*/ 	.word	0x000000b0
        /*06c0*/ 	.short	0x010a
        /*06c2*/ 	.byte	0xff
	.zero		1


	//   ....[94]....
        /*06c4*/ 	.word	0x00006ef0
        /*06c8*/ 	.word	0x00000000
        /*06cc*/ 	.word	0x00000000
        /*06d0*/ 	.short	0x010a
        /*06d2*/ 	.byte	0xff
	.zero		1


	//   ....[95]....
        /*06d4*/ 	.word	0x00006f50
        /*06d8*/ 	.word	0x00000000
        /*06dc*/ 	.word	0x00000000
        /*06e0*/ 	.short	0x010a
        /*06e2*/ 	.byte	0xff
	.zero		1


	//   ....[96]....
        /*06e4*/ 	.word	0x00006fb0
        /*06e8*/ 	.word	0x00000000
        /*06ec*/ 	.word	0x00000000
        /*06f0*/ 	.short	0x010a
        /*06f2*/ 	.byte	0xff
	.zero		1


	//   ....[97]....
        /*06f4*/ 	.word	0x00007010
        /*06f8*/ 	.word	0x00000000
        /*06fc*/ 	.word	0x00000000
        /*0700*/ 	.short	0x010a
        /*0702*/ 	.byte	0xff
	.zero		1


	//   ....[98]....
        /*0704*/ 	.word	0x00007070
        /*0708*/ 	.word	0x00000000
        /*070c*/ 	.word	0x00000000
        /*0710*/ 	.short	0x010a
        /*0712*/ 	.byte	0xff
	.zero		1


	//   ....[99]....
        /*0714*/ 	.word	0x000070c0
        /*0718*/ 	.word	0x00000000
        /*071c*/ 	.word	0x00000070
        /*0720*/ 	.short	0x010a
        /*0722*/ 	.byte	0xff
	.zero		1


	//   ....[100]....
        /*0724*/ 	.word	0x00007120
        /*0728*/ 	.word	0x00000000
        /*072c*/ 	.word	0x00000068
        /*0730*/ 	.short	0x010a
        /*0732*/ 	.byte	0xff
	.zero		1


	//   ....[101]....
        /*0734*/ 	.word	0x00007180
        /*0738*/ 	.word	0x00000003
        /*073c*/ 	.word	0x00000058
        /*0740*/ 	.short	0x010a
        /*0742*/ 	.byte	0xff
	.zero		1


	//   ....[102]....
        /*0744*/ 	.word	0x000071d0
        /*0748*/ 	.word	0x00000000
        /*074c*/ 	.word	0x00000070
        /*0750*/ 	.short	0x010a
        /*0752*/ 	.byte	0xff
	.zero		1


	//   ....[103]....
        /*0754*/ 	.word	0x00007230
        /*0758*/ 	.word	0x00000000
        /*075c*/ 	.word	0x00000050
        /*0760*/ 	.short	0x010a
        /*0762*/ 	.byte	0xff
	.zero		1


	//   ....[104]....
        /*0764*/ 	.word	0x00007280
        /*0768*/ 	.word	0x0000009c
        /*076c*/ 	.word	0x00000090
        /*0770*/ 	.short	0x010a
        /*0772*/ 	.byte	0xff
	.zero		1


	//----- nvinfo : EIATTR_NUM_MBARRIERS
	.align		4
.L_47:
        /*0774*/ 	.byte	0x03, 0x38
        /*0776*/ 	.short	0x001e


	//----- nvinfo : EIATTR_EXIT_INSTR_OFFSETS
	.align		4
        /*0778*/ 	.byte	0x04, 0x1c
        /*077a*/ 	.short	(.L_49 - .L_48)


	//   ....[0]....
.L_48:
        /*077c*/ 	.word	0x00002550


	//   ....[1]....
        /*0780*/ 	.word	0x00002a40


	//   ....[2]....
        /*0784*/ 	.word	0x00002aa0


	//   ....[3]....
        /*0788*/ 	.word	0x000039a0


	//   ....[4]....
        /*078c*/ 	.word	0x000044d0


	//   ....[5]....
        /*0790*/ 	.word	0x00004510


	//   ....[6]....
        /*0794*/ 	.word	0x000069e0


	//----- nvinfo : EIATTR_MAX_THREADS
	.align		4
.L_49:
        /*0798*/ 	.byte	0x04, 0x05
        /*079a*/ 	.short	(.L_51 - .L_50)
.L_50:
        /*079c*/ 	.word	0x00000100
        /*07a0*/ 	.word	0x00000001
        /*07a4*/ 	.word	0x00000001


	//----- nvinfo : EIATTR_CRS_STACK_SIZE
	.align		4
.L_51:
        /*07a8*/ 	.byte	0x04, 0x1e
        /*07aa*/ 	.short	(.L_53 - .L_52)
.L_52:
        /*07ac*/ 	.word	0x00000000


	//----- nvinfo : EIATTR_CBANK_PARAM_SIZE
	.align		4
.L_53:
        /*07b0*/ 	.byte	0x03, 0x19
        /*07b2*/ 	.short	0x0800


	//----- nvinfo : EIATTR_PARAM_CBANK
	.align		4
        /*07b4*/ 	.byte	0x04, 0x0a
        /*07b6*/ 	.short	(.L_55 - .L_54)
	.align		4
.L_54:
        /*07b8*/ 	.word	index@(.nv.constant0._ZN7cutlass13device_kernelINS_4gemm6kernel13GemmUniversalIN4cute5tupleIJiiiiEEENS1_10collective13CollectiveMmaINS1_35MainloopSm100TmaUmmaWarpSpecializedILi5ELi2ELi4ENS5_IJNS4_1CILi1EEESB_SB_EEEEENS5_IJNSA_ILi128EEENSA_ILi64EEESE_EEENS_12float_e5m2_tENS5_IJlSB_lEEESH_SI_NS4_8TiledMMAINS4_8MMA_AtomIJNS4_10MMA_TraitsINS4_19SM100_MMA_F8F6F4_SSEJSH_SH_fSE_SF_NS4_17integral_constantINS4_4UMMA5MajorELSP_0EEESQ_NSN_INSO_7ScaleInELSR_0EEESS_EEEEEENS4_6LayoutISC_NS5_IJNSA_ILi0EEESW_SW_EEEEENS5_IJNS4_10UnderscoreESZ_SZ_EEEEENS4_13SM90_TMA_LOADENS4_14ComposedLayoutINS4_7SwizzleILi3ELi4ELi3EEENS4_18smem_ptr_flag_bitsILi8EEENSV_INS5_IJNSA_ILi8EEESE_EEENS5_IJSE_SB_EEEEEEEvNS4_8identityES12_S1C_vS1D_EENS_8epilogue10collective18CollectiveEpilogueINS1F_23Sm100TmaWarpSpecializedILi1ELi1ELi64ELb0ELb0EEEJSG_NS5_IJNSV_ISE_SB_EENSV_ISF_SB_EEEEESH_SI_SH_SI_NS1F_6fusion15FusionCallbacksIS1J_NS1N_17LinearCombinationISH_fSH_fLNS_15FloatRoundStyleE2EEESG_S1M_JEEENS4_5SM1004TMEM4LOAD26SM100_TMEM_LOAD_32dp32b64xES12_NS13_INS14_ILi2ELi4ELi3EEES17_NSV_INS5_IJS18_SF_EEENS5_IJSF_SB_EEEEEEENS4_39AutoVectorizingCopyWithAssumedAlignmentILi128EEENS4_14SM90_TMA_STOREES21_S23_S23_EEEvvEEEEvNT_6ParamsE)
        /*07bc*/ 	.short	0x0380
        /*07be*/ 	.short	0x0800


	//----- nvinfo : EIATTR_SW_WAR
	.align		4
.L_55:
        /*07c0*/ 	.byte	0x04, 0x36
        /*07c2*/ 	.short	(.L_57 - .L_56)
.L_56:
        /*07c4*/ 	.word	0x00000008
.L_57:


//--------------------- .nv.callgraph             --------------------------
	.section	.nv.callgraph,"",@"SHT_CUDA_CALLGRAPH"
	.align	4
	.sectionentsize	8
	.align		4
        /*0000*/ 	.word	0x00000000
	.align		4
        /*0004*/ 	.word	0xffffffff
	.align		4
        /*0008*/ 	.word	index@(_ZN7cutlass13device_kernelINS_4gemm6kernel13GemmUniversalIN4cute5tupleIJiiiiEEENS1_10collective13CollectiveMmaINS1_35MainloopSm100TmaUmmaWarpSpecializedILi5ELi2ELi4ENS5_IJNS4_1CILi1EEESB_SB_EEEEENS5_IJNSA_ILi128EEENSA_ILi64EEESE_EEENS_12float_e5m2_tENS5_IJlSB_lEEESH_SI_NS4_8TiledMMAINS4_8MMA_AtomIJNS4_10MMA_TraitsINS4_19SM100_MMA_F8F6F4_SSEJSH_SH_fSE_SF_NS4_17integral_constantINS4_4UMMA5MajorELSP_0EEESQ_NSN_INSO_7ScaleInELSR_0EEESS_EEEEEENS4_6LayoutISC_NS5_IJNSA_ILi0EEESW_SW_EEEEENS5_IJNS4_10UnderscoreESZ_SZ_EEEEENS4_13SM90_TMA_LOADENS4_14ComposedLayoutINS4_7SwizzleILi3ELi4ELi3EEENS4_18smem_ptr_flag_bitsILi8EEENSV_INS5_IJNSA_ILi8EEESE_EEENS5_IJSE_SB_EEEEEEEvNS4_8identityES12_S1C_vS1D_EENS_8epilogue10collective18CollectiveEpilogueINS1F_23Sm100TmaWarpSpecializedILi1ELi1ELi64ELb0ELb0EEEJSG_NS5_IJNSV_ISE_SB_EENSV_ISF_SB_EEEEESH_SI_SH_SI_NS1F_6fusion15FusionCallbacksIS1J_NS1N_17LinearCombinationISH_fSH_fLNS_15FloatRoundStyleE2EEESG_S1M_JEEENS4_5SM1004TMEM4LOAD26SM100_TMEM_LOAD_32dp32b64xES12_NS13_INS14_ILi2ELi4ELi3EEES17_NSV_INS5_IJS18_SF_EEENS5_IJSF_SB_EEEEEEENS4_39AutoVectorizingCopyWithAssumedAlignmentILi128EEENS4_14SM90_TMA_STOREES21_S23_S23_EEEvvEEEEvNT_6ParamsE)
	.align		4
        /*000c*/ 	.word	index@(__assertfail)
	.align		4
        /*0010*/ 	.word	0x00000000
	.align		4
        /*0014*/ 	.word	0xfffffffe
	.align		4
        /*0018*/ 	.word	0x00000000
	.align		4
        /*001c*/ 	.word	0xfffffffd
	.align		4
        /*0020*/ 	.word	0x00000000
	.align		4
        /*0024*/ 	.word	0xfffffffc


//--------------------- .nv.constant4             --------------------------
	.section	.nv.constant4,"a",@progbits
	.align	8
	.align		8
.nv.constant4:
        /*0000*/ 	.dword	__assertfail
	.align		8
        /*0008*/ 	.dword	__unnamed_1
	.align		8
        /*0010*/ 	.dword	__unnamed_2
	.align		8
        /*0018*/ 	.dword	_ZN39_INTERNAL_b5e8ad15_4_k_cu_93193bea_84434cuda3std3__45__cpo5beginE
	.align		8
        /*0020*/ 	.dword	_ZN39_INTERNAL_b5e8ad15_4_k_cu_93193bea_84434cuda3std3__45__cpo3endE
	.align		8
        /*0028*/ 	.dword	_ZN39_INTERNAL_b5e8ad15_4_k_cu_93193bea_84434cuda3std3__45__cpo6cbeginE
	.align		8
        /*0030*/ 	.dword	_ZN39_INTERNAL_b5e8ad15_4_k_cu_93193bea_84434cuda3std3__45__cpo4cendE
	.align		8
        /*0038*/ 	.dword	_ZN39_INTERNAL_b5e8ad15_4_k_cu_93193bea_84434cuda3std3__441_GLOBAL__N__b5e8ad15_4_k_cu_93193bea_84436ignoreE
	.align		8
        /*0040*/ 	.dword	_ZN39_INTERNAL_b5e8ad15_4_k_cu_93193bea_84434cuda3std3__419piecewise_constructE
	.align		8
        /*0048*/ 	.dword	_ZN39_INTERNAL_b5e8ad15_4_k_cu_93193bea_84434cuda3std3__48in_placeE
	.align		8
        /*0050*/ 	.dword	_ZN39_INTERNAL_b5e8ad15_4_k_cu_93193bea_84434cuda3std6ranges3__45__cpo4swapE
	.align		8
        /*0058*/ 	.dword	_ZN39_INTERNAL_b5e8ad15_4_k_cu_93193bea_84434cuda3std6ranges3__45__cpo9iter_moveE
	.align		8
        /*0060*/ 	.dword	_ZN39_INTERNAL_b5e8ad15_4_k_cu_93193bea_84434cute7productE
	.align		8
        /*0068*/ 	.dword	_ZN39_INTERNAL_b5e8ad15_4_k_cu_93193bea_84434cute1_E
	.align		8
        /*0070*/ 	.dword	$str$25
	.align		8
        /*0078*/ 	.dword	$str$26
	.align		8
        /*0080*/ 	.dword	$str$27
	.align		8
        /*0088*/ 	.dword	$str$28


//--------------------- .text._ZN7cutlass13device_kernelINS_4gemm6kernel13GemmUniversalIN4cute5tupleIJiiiiEEENS1_10collective13CollectiveMmaINS1_35MainloopSm100TmaUmmaWarpSpecializedILi5ELi2ELi4ENS5_IJNS4_1CILi1EEESB_SB_EEEEENS5_IJNSA_ILi128EEENSA_ILi64EEESE_EEENS_12float_e5m2_tENS5_IJlSB_lEEESH_SI_NS4_8TiledMMAINS4_8MMA_AtomIJNS4_10MMA_TraitsINS4_19SM100_MMA_F8F6F4_SSEJSH_SH_fSE_SF_NS4_17integral_constantINS4_4UMMA5MajorELSP_0EEESQ_NSN_INSO_7ScaleInELSR_0EEESS_EEEEEENS4_6LayoutISC_NS5_IJNSA_ILi0EEESW_SW_EEEEENS5_IJNS4_10UnderscoreESZ_SZ_EEEEENS4_13SM90_TMA_LOADENS4_14ComposedLayoutINS4_7SwizzleILi3ELi4ELi3EEENS4_18smem_ptr_flag_bitsILi8EEENSV_INS5_IJNSA_ILi8EEESE_EEENS5_IJSE_SB_EEEEEEEvNS4_8identityES12_S1C_vS1D_EENS_8epilogue10collective18CollectiveEpilogueINS1F_23Sm100TmaWarpSpecializedILi1ELi1ELi64ELb0ELb0EEEJSG_NS5_IJNSV_ISE_SB_EENSV_ISF_SB_EEEEESH_SI_SH_SI_NS1F_6fusion15FusionCallbacksIS1J_NS1N_17LinearCombinationISH_fSH_fLNS_15FloatRoundStyleE2EEESG_S1M_JEEENS4_5SM1004TMEM4LOAD26SM100_TMEM_LOAD_32dp32b64xES12_NS13_INS14_ILi2ELi4ELi3EEES17_NSV_INS5_IJS18_SF_EEENS5_IJSF_SB_EEEEEEENS4_39AutoVectorizingCopyWithAssumedAlignmentILi128EEENS4_14SM90_TMA_STOREES21_S23_S23_EEEvvEEEEvNT_6ParamsE --------------------------
	.section	.text._ZN7cutlass13device_kernelINS_4gemm6kernel13GemmUniversalIN4cute5tupleIJiiiiEEENS1_10collective13CollectiveMmaINS1_35MainloopSm100TmaUmmaWarpSpecializedILi5ELi2ELi4ENS5_IJNS4_1CILi1EEESB_SB_EEEEENS5_IJNSA_ILi128EEENSA_ILi64EEESE_EEENS_12float_e5m2_tENS5_IJlSB_lEEESH_SI_NS4_8TiledMMAINS4_8MMA_AtomIJNS4_10MMA_TraitsINS4_19SM100_MMA_F8F6F4_SSEJSH_SH_fSE_SF_NS4_17integral_constantINS4_4UMMA5MajorELSP_0EEESQ_NSN_INSO_7ScaleInELSR_0EEESS_EEEEEENS4_6LayoutISC_NS5_IJNSA_ILi0EEESW_SW_EEEEENS5_IJNS4_10UnderscoreESZ_SZ_EEEEENS4_13SM90_TMA_LOADENS4_14ComposedLayoutINS4_7SwizzleILi3ELi4ELi3EEENS4_18smem_ptr_flag_bitsILi8EEENSV_INS5_IJNSA_ILi8EEESE_EEENS5_IJSE_SB_EEEEEEEvNS4_8identityES12_S1C_vS1D_EENS_8epilogue10collective18CollectiveEpilogueINS1F_23Sm100TmaWarpSpecializedILi1ELi1ELi64ELb0ELb0EEEJSG_NS5_IJNSV_ISE_SB_EENSV_ISF_SB_EEEEESH_SI_SH_SI_NS1F_6fusion15FusionCallbacksIS1J_NS1N_17LinearCombinationISH_fSH_fLNS_15FloatRoundStyleE2EEESG_S1M_JEEENS4_5SM1004TMEM4LOAD26SM100_TMEM_LOAD_32dp32b64xES12_NS13_INS14_ILi2ELi4ELi3EEES17_NSV_INS5_IJS18_SF_EEENS5_IJSF_SB_EEEEEEENS4_39AutoVectorizingCopyWithAssumedAlignmentILi128EEENS4_14SM90_TMA_STOREES21_S23_S23_EEEvvEEEEvNT_6ParamsE,"ax",@progbits
	.align	128
.text._ZN7cutlass13device_kernelINS_4gemm6kernel13GemmUniversalIN4cute5tupleIJiiiiEEENS1_10collective13CollectiveMmaINS1_35MainloopSm100TmaUmmaWarpSpecializedILi5ELi2ELi4ENS5_IJNS4_1CILi1EEESB_SB_EEEEENS5_IJNSA_ILi128EEENSA_ILi64EEESE_EEENS_12float_e5m2_tENS5_IJlSB_lEEESH_SI_NS4_8TiledMMAINS4_8MMA_AtomIJNS4_10MMA_TraitsINS4_19SM100_MMA_F8F6F4_SSEJSH_SH_fSE_SF_NS4_17integral_constantINS4_4UMMA5MajorELSP_0EEESQ_NSN_INSO_7ScaleInELSR_0EEESS_EEEEEENS4_6LayoutISC_NS5_IJNSA_ILi0EEESW_SW_EEEEENS5_IJNS4_10UnderscoreESZ_SZ_EEEEENS4_13SM90_TMA_LOADENS4_14ComposedLayoutINS4_7SwizzleILi3ELi4ELi3EEENS4_18smem_ptr_flag_bitsILi8EEENSV_INS5_IJNSA_ILi8EEESE_EEENS5_IJSE_SB_EEEEEEEvNS4_8identityES12_S1C_vS1D_EENS_8epilogue10collective18CollectiveEpilogueINS1F_23Sm100TmaWarpSpecializedILi1ELi1ELi64ELb0ELb0EEEJSG_NS5_IJNSV_ISE_SB_EENSV_ISF_SB_EEEEESH_SI_SH_SI_NS1F_6fusion15FusionCallbacksIS1J_NS1N_17LinearCombinationISH_fSH_fLNS_15FloatRoundStyleE2EEESG_S1M_JEEENS4_5SM1004TMEM4LOAD26SM100_TMEM_LOAD_32dp32b64xES12_NS13_INS14_ILi2ELi4ELi3EEES17_NSV_INS5_IJS18_SF_EEENS5_IJSF_SB_EEEEEEENS4_39AutoVectorizingCopyWithAssumedAlignmentILi128EEENS4_14SM90_TMA_STOREES21_S23_S23_EEEvvEEEEvNT_6ParamsE:
        .type           _ZN7cutlass13device_kernelINS_4gemm6kernel13GemmUniversalIN4cute5tupleIJiiiiEEENS1_10collective13CollectiveMmaINS1_35MainloopSm100TmaUmmaWarpSpecializedILi5ELi2ELi4ENS5_IJNS4_1CILi1EEESB_SB_EEEEENS5_IJNSA_ILi128EEENSA_ILi64EEESE_EEENS_12float_e5m2_tENS5_IJlSB_lEEESH_SI_NS4_8TiledMMAINS4_8MMA_AtomIJNS4_10MMA_TraitsINS4_19SM100_MMA_F8F6F4_SSEJSH_SH_fSE_SF_NS4_17integral_constantINS4_4UMMA5MajorELSP_0EEESQ_NSN_INSO_7ScaleInELSR_0EEESS_EEEEEENS4_6LayoutISC_NS5_IJNSA_ILi0EEESW_SW_EEEEENS5_IJNS4_10UnderscoreESZ_SZ_EEEEENS4_13SM90_TMA_LOADENS4_14ComposedLayoutINS4_7SwizzleILi3ELi4ELi3EEENS4_18smem_ptr_flag_bitsILi8EEENSV_INS5_IJNSA_ILi8EEESE_EEENS5_IJSE_SB_EEEEEEEvNS4_8identityES12_S1C_vS1D_EENS_8epilogue10collective18CollectiveEpilogueINS1F_23Sm100TmaWarpSpecializedILi1ELi1ELi64ELb0ELb0EEEJSG_NS5_IJNSV_ISE_SB_EENSV_ISF_SB_EEEEESH_SI_SH_SI_NS1F_6fusion15FusionCallbacksIS1J_NS1N_17LinearCombinationISH_fSH_fLNS_15FloatRoundStyleE2EEESG_S1M_JEEENS4_5SM1004TMEM4LOAD26SM100_TMEM_LOAD_32dp32b64xES12_NS13_INS14_ILi2ELi4ELi3EEES17_NSV_INS5_IJS18_SF_EEENS5_IJSF_SB_EEEEEEENS4_39AutoVectorizingCopyWithAssumedAlignmentILi128EEENS4_14SM90_TMA_STOREES21_S23_S23_EEEvvEEEEvNT_6ParamsE,@function
        .size           _ZN7cutlass13device_kernelINS_4gemm6kernel13GemmUniversalIN4cute5tupleIJiiiiEEENS1_10collective13CollectiveMmaINS1_35MainloopSm100TmaUmmaWarpSpecializedILi5ELi2ELi4ENS5_IJNS4_1CILi1EEESB_SB_EEEEENS5_IJNSA_ILi128EEENSA_ILi64EEESE_EEENS_12float_e5m2_tENS5_IJlSB_lEEESH_SI_NS4_8TiledMMAINS4_8MMA_AtomIJNS4_10MMA_TraitsINS4_19SM100_MMA_F8F6F4_SSEJSH_SH_fSE_SF_NS4_17integral_constantINS4_4UMMA5MajorELSP_0EEESQ_NSN_INSO_7ScaleInELSR_0EEESS_EEEEEENS4_6LayoutISC_NS5_IJNSA_ILi0EEESW_SW_EEEEENS5_IJNS4_10UnderscoreESZ_SZ_EEEEENS4_13SM90_TMA_LOADENS4_14ComposedLayoutINS4_7SwizzleILi3ELi4ELi3EEENS4_18smem_ptr_flag_bitsILi8EEENSV_INS5_IJNSA_ILi8EEESE_EEENS5_IJSE_SB_EEEEEEEvNS4_8identityES12_S1C_vS1D_EENS_8epilogue10collective18CollectiveEpilogueINS1F_23Sm100TmaWarpSpecializedILi1ELi1ELi64ELb0ELb0EEEJSG_NS5_IJNSV_ISE_SB_EENSV_ISF_SB_EEEEESH_SI_SH_SI_NS1F_6fusion15FusionCallbacksIS1J_NS1N_17LinearCombinationISH_fSH_fLNS_15FloatRoundStyleE2EEESG_S1M_JEEENS4_5SM1004TMEM4LOAD26SM100_TMEM_LOAD_32dp32b64xES12_NS13_INS14_ILi2ELi4ELi3EEES17_NSV_INS5_IJS18_SF_EEENS5_IJSF_SB_EEEEEEENS4_39AutoVectorizingCopyWithAssumedAlignmentILi128EEENS4_14SM90_TMA_STOREES21_S23_S23_EEEvvEEEEvNT_6ParamsE,(.L_x_131 - _ZN7cutlass13device_kernelINS_4gemm6kernel13GemmUniversalIN4cute5tupleIJiiiiEEENS1_10collective13CollectiveMmaINS1_35MainloopSm100TmaUmmaWarpSpecializedILi5ELi2ELi4ENS5_IJNS4_1CILi1EEESB_SB_EEEEENS5_IJNSA_ILi128EEENSA_ILi64EEESE_EEENS_12float_e5m2_tENS5_IJlSB_lEEESH_SI_NS4_8TiledMMAINS4_8MMA_AtomIJNS4_10MMA_TraitsINS4_19SM100_MMA_F8F6F4_SSEJSH_SH_fSE_SF_NS4_17integral_constantINS4_4UMMA5MajorELSP_0EEESQ_NSN_INSO_7ScaleInELSR_0EEESS_EEEEEENS4_6LayoutISC_NS5_IJNSA_ILi0EEESW_SW_EEEEENS5_IJNS4_10UnderscoreESZ_SZ_EEEEENS4_13SM90_TMA_LOADENS4_14ComposedLayoutINS4_7SwizzleILi3ELi4ELi3EEENS4_18smem_ptr_flag_bitsILi8EEENSV_INS5_IJNSA_ILi8EEESE_EEENS5_IJSE_SB_EEEEEEEvNS4_8identityES12_S1C_vS1D_EENS_8epilogue10collective18CollectiveEpilogueINS1F_23Sm100TmaWarpSpecializedILi1ELi1ELi64ELb0ELb0EEEJSG_NS5_IJNSV_ISE_SB_EENSV_ISF_SB_EEEEESH_SI_SH_SI_NS1F_6fusion15FusionCallbacksIS1J_NS1N_17LinearCombinationISH_fSH_fLNS_15FloatRoundStyleE2EEESG_S1M_JEEENS4_5SM1004TMEM4LOAD26SM100_TMEM_LOAD_32dp32b64xES12_NS13_INS14_ILi2ELi4ELi3EEES17_NSV_INS5_IJS18_SF_EEENS5_IJSF_SB_EEEEEEENS4_39AutoVectorizingCopyWithAssumedAlignmentILi128EEENS4_14SM90_TMA_STOREES21_S23_S23_EEEvvEEEEvNT_6ParamsE)
        .other          _ZN7cutlass13device_kernelINS_4gemm6kernel13GemmUniversalIN4cute5tupleIJiiiiEEENS1_10collective13CollectiveMmaINS1_35MainloopSm100TmaUmmaWarpSpecializedILi5ELi2ELi4ENS5_IJNS4_1CILi1EEESB_SB_EEEEENS5_IJNSA_ILi128EEENSA_ILi64EEESE_EEENS_12float_e5m2_tENS5_IJlSB_lEEESH_SI_NS4_8TiledMMAINS4_8MMA_AtomIJNS4_10MMA_TraitsINS4_19SM100_MMA_F8F6F4_SSEJSH_SH_fSE_SF_NS4_17integral_constantINS4_4UMMA5MajorELSP_0EEESQ_NSN_INSO_7ScaleInELSR_0EEESS_EEEEEENS4_6LayoutISC_NS5_IJNSA_ILi0EEESW_SW_EEEEENS5_IJNS4_10UnderscoreESZ_SZ_EEEEENS4_13SM90_TMA_LOADENS4_14ComposedLayoutINS4_7SwizzleILi3ELi4ELi3EEENS4_18smem_ptr_flag_bitsILi8EEENSV_INS5_IJNSA_ILi8EEESE_EEENS5_IJSE_SB_EEEEEEEvNS4_8identityES12_S1C_vS1D_EENS_8epilogue10collective18CollectiveEpilogueINS1F_23Sm100TmaWarpSpecializedILi1ELi1ELi64ELb0ELb0EEEJSG_NS5_IJNSV_ISE_SB_EENSV_ISF_SB_EEEEESH_SI_SH_SI_NS1F_6fusion15FusionCallbacksIS1J_NS1N_17LinearCombinationISH_fSH_fLNS_15FloatRoundStyleE2EEESG_S1M_JEEENS4_5SM1004TMEM4LOAD26SM100_TMEM_LOAD_32dp32b64xES12_NS13_INS14_ILi2ELi4ELi3EEES17_NSV_INS5_IJS18_SF_EEENS5_IJSF_SB_EEEEEEENS4_39AutoVectorizingCopyWithAssumedAlignmentILi128EEENS4_14SM90_TMA_STOREES21_S23_S23_EEEvvEEEEvNT_6ParamsE,@"STO_CUDA_ENTRY STV_DEFAULT"
_ZN7cutlass13device_kernelINS_4gemm6kernel13GemmUniversalIN4cute5tupleIJiiiiEEENS1_10collective13CollectiveMmaINS1_35MainloopSm100TmaUmmaWarpSpecializedILi5ELi2ELi4ENS5_IJNS4_1CILi1EEESB_SB_EEEEENS5_IJNSA_ILi128EEENSA_ILi64EEESE_EEENS_12float_e5m2_tENS5_IJlSB_lEEESH_SI_NS4_8TiledMMAINS4_8MMA_AtomIJNS4_10MMA_TraitsINS4_19SM100_MMA_F8F6F4_SSEJSH_SH_fSE_SF_NS4_17integral_constantINS4_4UMMA5MajorELSP_0EEESQ_NSN_INSO_7ScaleInELSR_0EEESS_EEEEEENS4_6LayoutISC_NS5_IJNSA_ILi0EEESW_SW_EEEEENS5_IJNS4_10UnderscoreESZ_SZ_EEEEENS4_13SM90_TMA_LOADENS4_14ComposedLayoutINS4_7SwizzleILi3ELi4ELi3EEENS4_18smem_ptr_flag_bitsILi8EEENSV_INS5_IJNSA_ILi8EEESE_EEENS5_IJSE_SB_EEEEEEEvNS4_8identityES12_S1C_vS1D_EENS_8epilogue10collective18CollectiveEpilogueINS1F_23Sm100TmaWarpSpecializedILi1ELi1ELi64ELb0ELb0EEEJSG_NS5_IJNSV_ISE_SB_EENSV_ISF_SB_EEEEESH_SI_SH_SI_NS1F_6fusion15FusionCallbacksIS1J_NS1N_17LinearCombinationISH_fSH_fLNS_15FloatRoundStyleE2EEESG_S1M_JEEENS4_5SM1004TMEM4LOAD26SM100_TMEM_LOAD_32dp32b64xES12_NS13_INS14_ILi2ELi4ELi3EEES17_NSV_INS5_IJS18_SF_EEENS5_IJSF_SB_EEEEEEENS4_39AutoVectorizingCopyWithAssumedAlignmentILi128EEENS4_14SM90_TMA_STOREES21_S23_S23_EEEvvEEEEvNT_6ParamsE:
[----:B------:R-:W1:Y:S01]  /*0000*/  LDC R1, c[0x0][0x37c] ;  /* 0x0000df00ff017b82 */ /* 0x000e620000000800 */
[----:B------:R-:W2:Y:S01]  /*0010*/  S2R R166, SR_TID.X ;  /* 0x0000000000a67919 */ /* 0x000ea20000002100 */
[----:B------:R-:W3:Y:S01]  /*0020*/  LDCU.64 UR4, c[0x0][0x890] ;  /* 0x00011200ff0477ac */ /* 0x000ee20008000a00 */
[----:B------:R-:W-:Y:S02]  /*0030*/  PRMT R164, RZ, 0x7610, R164 ;  /* 0x00007610ffa47816 */ /* 0x000fe400000000a4 */
[----:B------:R-:W-:Y:S01]  /*0040*/  ELECT P5, URZ, PT ;  /* 0x0000000000ff782f */ /* 0x000fe200038a0000 */
[----:B------:R-:W4:Y:S01]  /*0050*/  LDCU.64 UR40, c[0x0][0x358] ;  /* 0x00006b00ff2877ac */ /* 0x000f220008000a00 */
[----:B---3--:R-:W-:-:S04]  /*0060*/  UISETP.NE.U32.AND UP0, UPT, UR4, URZ, UPT ;  /* 0x000000ff0400728c */ /* 0x008fc8000bf05070 */
[----:B------:R-:W-:Y:S01]  /*0070*/  UISETP.NE.AND.EX UP0, UPT, UR5, URZ, UPT, UP0 ;  /* 0x000000ff0500728c */ /* 0x000fe2000bf05300 */
[----:B--2---:R-:W-:-:S05]  /*0080*/  SHF.R.U32.HI R169, RZ, 0x5, R166 ;  /* 0x00000005ffa97819 */ /* 0x004fca00000116a6 */
[----:B------:R-:W2:Y:S02]  /*0090*/  SHFL.IDX PT, R0, R169, RZ, 0x1f ;  /* 0x00001fffa9007589 */ /* 0x000ea400000e0000 */
[----:B--2---:R-:W-:Y:S01]  /*00a0*/  R2UR UR8, R0 ;  /* 0x00000000000872ca */ /* 0x004fe200000e0000 */
[----:B-1--4-:R-:W-:-:S14]  /*00b0*/  BRA.U UP0, `(.L_x_0) ;  /* 0x00000001002c7547 */ /* 0x012fdc000b800000 */
[----:B------:R-:W1:Y:S02]  /*00c0*/  LDCU.64 UR6, c[0x0][0x888] ;  /* 0x00011100ff0677ac */ /* 0x000e640008000a00 */
[----:B-1----:R-:W-:-:S04]  /*00d0*/  UISETP.NE.U32.AND UP0, UPT, UR6, URZ, UPT ;  /* 0x000000ff0600728c */ /* 0x002fc8000bf05070 */
[----:B------:R-:W-:-:S09]  /*00e0*/  UISETP.NE.AND.EX UP0, UPT, UR7, URZ, UPT, UP0 ;  /* 0x000000ff0700728c */ /* 0x000fd2000bf05300 */
[----:B------:R-:W-:Y:S05]  /*00f0*/  BRA.U !UP0, `(.L_x_1) ;  /* 0x0000000108107547 */ /* 0x000fea000b800000 */
[----:B------:R-:W1:Y:S02]  /*0100*/  LDC.64 R2, c[0x0][0x888] ;  /* 0x00022200ff027b82 */ /* 0x000e640000000a00 */
[----:B-1----:R1:W5:Y:S01]  /*0110*/  LDG.E R81, desc[UR40][R2.64] ;  /* 0x0000002802517981 */ /* 0x002362000c1e1900 */
[----:B------:R-:W-:Y:S01]  /*0120*/  HFMA2 R164, -RZ, RZ, 0, 5.9604644775390625e-08 ;  /* 0x00000001ffa47431 */ /* 0x000fe200000001ff */
[----:B------:R-:W-:Y:S05]  /*0130*/  BRA `(.L_x_0) ;  /* 0x00000000000c7947 */ /* 0x000fea0003800000 */
.L_x_1:
[----:B------:R-:W1:Y:S01]  /*0140*/  LDCU UR6, c[0x0][0x880] ;  /* 0x00011000ff0677ac */ /* 0x000e620008000800 */
[----:B------:R-:W-:Y:S01]  /*0150*/  HFMA2 R164, -RZ, RZ, 0, 5.9604644775390625e-08 ;  /* 0x00000001ffa47431 */ /* 0x000fe200000001ff */
[----:B-1----:R-:W-:-:S07]  /*0160*/  MOV R81, UR6 ;  /* 0x0000000600517c02 */ /* 0x002fce0008000f00 */
.L_x_0:
[----:B------:R-:W2:Y:S02]  /*0170*/  LDCU.64 UR6, c[0x0][0x8b0] ;  /* 0x00011600ff0677ac */ /* 0x000ea40008000a00 */
[----:B--2---:R-:W-:-:S04]  /*0180*/  UISETP.NE.U32.AND UP0, UPT, UR6, URZ, UPT ;  /* 0x000000ff0600728c */ /* 0x004fc8000bf05070 */
[----:B------:R-:W-:-:S09]  /*0190*/  UISETP.NE.AND.EX UP0, UPT, UR7, URZ, UPT, UP0 ;  /* 0x000000ff0700728c */ /* 0x000fd2000bf05300 */
[----:B------:R-:W-:Y:S05]  /*01a0*/  BRA.U UP0, `(.L_x_2) ;  /* 0x0000000100247547 */ /* 0x000fea000b800000 */
[----:B------:R-:W2:Y:S02]  /*01b0*/  LDCU.64 UR6, c[0x0][0x8a8] ;  /* 0x00011500ff0677ac */ /* 0x000ea40008000a00 */
[----:B--2---:R-:W-:-:S04]  /*01c0*/  UISETP.NE.U32.AND UP0, UPT, UR6, URZ, UPT ;  /* 0x000000ff0600728c */ /* 0x004fc8000bf05070 */
[----:B------:R-:W-:-:S09]  /*01d0*/  UISETP.NE.AND.EX UP0, UPT, UR7, URZ, UPT, UP0 ;  /* 0x000000ff0700728c */ /* 0x000fd2000bf05300 */
[----:B------:R-:W-:Y:S05]  /*01e0*/  BRA.U !UP0, `(.L_x_3) ;  /* 0x00000001080c7547 */ /* 0x000fea000b800000 */
[----:B------:R-:W2:Y:S02]  /*01f0*/  LDC.64 R78, c[0x0][0x8a8] ;  /* 0x00022a00ff4e7b82 */ /* 0x000ea40000000a00 */
[----:B--2---:R2:W5:Y:S01]  /*0200*/  LDG.E R78, desc[UR40][R78.64] ;  /* 0x000000284e4e7981 */ /* 0x004562000c1e1900 */
[----:B------:R-:W-:Y:S05]  /*0210*/  BRA `(.L_x_2) ;  /* 0x0000000000087947 */ /* 0x000fea0003800000 */
.L_x_3:
[----:B------:R-:W2:Y:S02]  /*0220*/  LDCU UR6, c[0x0][0x8a0] ;  /* 0x00011400ff0677ac */ /* 0x000ea40008000800 */
[----:B--2---:R-:W-:Y:S02]  /*0230*/  MOV R78, UR6 ;  /* 0x00000006004e7c02 */ /* 0x004fe40008000f00 */
.L_x_2:
[----:B------:R-:W-:Y:S01]  /*0240*/  IMAD.U32 R0, RZ, RZ, UR8 ;  /* 0x00000008ff007e24 */ /* 0x000fe2000f8e00ff */
[----:B------:R-:W-:Y:S04]  /*0250*/  BSSY.RECONVERGENT B0, `(.L_x_4) ;  /* 0x000000c000007945 */ /* 0x000fe80003800200 */
[C---:B------:R-:W-:Y:S02]  /*0260*/  ISETP.NE.OR P1, PT, R0.reuse, 0x1, !P5 ;  /* 0x000000010000780c */ /* 0x040fe40006f25670 */
[----:B------:R-:W-:-:S11]  /*0270*/  ISETP.NE.OR P0, PT, R0, 0x3, !P5 ;  /* 0x000000030000780c */ /* 0x000fd60006f05670 */
[----:B------:R-:W-:Y:S05]  /*0280*/  @P1 BRA `(.L_x_5) ;  /* 0x0000000000201947 */ /* 0x000fea0003800000 */
[----:B------:R-:W3:Y:S02]  /*0290*/  LDCU.64 UR6, c[0x0][0x348] ;  /* 0x00006900ff0677ac */ /* 0x000ee40008000a00 */
[----:B---3--:R-:W-:Y:S02]  /*02a0*/  UIADD3 UR10, UP1, UPT, UR6, 0x80, URZ ;  /* 0x00000080060a7890 */ /* 0x008fe4000ff3e0ff */
[----:B------:R-:W-:Y:S02]  /*02b0*/  UIADD3 UR6, UP0, UPT, UR6, 0x180, URZ ;  /* 0x0000018006067890 */ /* 0x000fe4000ff1e0ff */
[----:B------:R-:W-:Y:S02]  /*02c0*/  UIADD3.X UR11, UPT, UPT, URZ, UR7, URZ, UP1, !UPT ;  /* 0x00000007ff0b7290 */ /* 0x000fe40008ffe4ff */
[----:B------:R-:W-:-:S07]  /*02d0*/  UIADD3.X UR7, UPT, UPT, URZ, UR7, URZ, UP0, !UPT ;  /* 0x00000007ff077290 */ /* 0x000fce00087fe4ff */
[----:B------:R3:W-:Y:S02]  /*02e0*/  UTMACCTL.PF [UR10] ;  /* 0x000000000a0079b9 */ /* 0x0007e40008040000 */
[----:B------:R3:W-:Y:S02]  /*02f0*/  UTMACCTL.PF [UR6] ;  /* 0x00000000060079b9 */ /* 0x0007e40008040000 */
[----:B---3--:R-:W-:Y:S01]  /*0300*/  NOP ;  /* 0x0000000000007918 */ /* 0x008fe20000000000 */
.L_x_5:
[----:B------:R-:W-:Y:S05]  /*0310*/  BSYNC.RECONVERGENT B0 ;  /* 0x0000000000007941 */ /* 0x000fea0003800200 */
.L_x_4:
[----:B------:R-:W-:Y:S04]  /*0320*/  BSSY.RECONVERGENT B0, `(.L_x_6) ;  /* 0x000000a000007945 */ /* 0x000fe80003800200 */
        /* <DEDUP_REMOVED lines=9> */
.L_x_7:
[----:B------:R-:W-:Y:S05]  /*03c0*/  BSYNC.RECONVERGENT B0 ;  /* 0x0000000000007941 */ /* 0x000fea0003800200 */
.L_x_6:
[----:B------:R-:W3:Y:S01]  /*03d0*/  LDCU.64 UR6, c[0x0][0x888] ;  /* 0x00011100ff0677ac */ /* 0x000ee20008000a00 */
[----:B------:R-:W-:Y:S02]  /*03e0*/  UISETP.EQ.U32.AND UP1, UPT, UR4, URZ, UPT ;  /* 0x000000ff0400728c */ /* 0x000fe4000bf22070 */
[----:B------:R-:W-:Y:S02]  /*03f0*/  UPLOP3.LUT UP2, UPT, UPT, UPT, UPT, 0x80, 0x8 ;  /* 0x000000000008789c */ /* 0x000fe40003f4f070 */
[----:B---3--:R-:W-:-:S04]  /*0400*/  UISETP.NE.U32.AND UP0, UPT, UR6, URZ, UPT ;  /* 0x000000ff0600728c */ /* 0x008fc8000bf05070 */
[----:B------:R-:W-:-:S04]  /*0410*/  UISETP.NE.AND.EX UP0, UPT, UR7, URZ, UPT, UP0 ;  /* 0x000000ff0700728c */ /* 0x000fc8000bf05300 */
[----:B------:R-:W-:-:S04]  /*0420*/  UISETP.EQ.OR.EX UP3, UPT, UR5, URZ, !UP0, UP1 ;  /* 0x000000ff0500728c */ /* 0x000fc8000c762710 */
[----:B------:R-:W-:-:S05]  /*0430*/  UP2UR UR44, UPR, URZ, 0x8 ;  /* 0x00000008ff2c7883 */ /* 0x000fca0008000000 */
[----:B------:R-:W-:Y:S07]  /*0440*/  BRA.U !UP3, `(.L_x_8) ;  /* 0x000000010b207547 */ /* 0x000fee000b800000 */
[----:B------:R-:W-:Y:S01]  /*0450*/  UISETP.NE.U32.AND UP2, UPT, UR4, URZ, UPT ;  /* 0x000000ff0400728c */ /* 0x000fe2000bf45070 */
[----:B-----5:R-:W-:Y:S01]  /*0460*/  FSETP.NEU.AND P0, PT, R81, RZ, PT ;  /* 0x000000ff5100720b */ /* 0x020fe20003f0d000 */
[----:B------:R-:W-:Y:S02]  /*0470*/  USEL UR4, URZ, 0xffffffff, UP0 ;  /* 0xffffffffff047887 */ /* 0x000fe40008000000 */
[----:B------:R-:W-:-:S10]  /*0480*/  UISETP.NE.AND.EX UP2, UPT, UR5, URZ, UPT, UP2 ;  /* 0x000000ff0500728c */ /* 0x000fd4000bf45320 */
[----:B------:R-:W-:Y:S01]  /*0490*/  VOTEU.ANY UP1, P0 ;  /* 0x0000000000ff7886 */ /* 0x000fe20000020100 */
[----:B------:R-:W-:-:S04]  /*04a0*/  @!UP2 USEL UR4, URZ, 0xffffffff, UP1 ;  /* 0xffffffffff04a887 */ /* 0x000fc80008800000 */
[----:B------:R-:W-:-:S04]  /*04b0*/  ULOP3.LUT UR4, UR4, 0x1, URZ, 0xc0, !UPT ;  /* 0x0000000104047892 */ /* 0x000fc8000f8ec0ff */
[----:B------:R-:W-:-:S11]  /*04c0*/  UISETP.NE.U32.AND UP2, UPT, UR4, 0x1, UPT ;  /* 0x000000010400788c */ /* 0x000fd6000bf45070 */
.L_x_8:
[----:B-1----:R-:W1:Y:S01]  /*04d0*/  SHFL.IDX PT, R2, R169, RZ, 0x1f ;  /* 0x00001fffa9027589 */ /* 0x002e6200000e0000 */
[----:B------:R-:W-:-:S04]  /*04e0*/  UISETP.NE.AND UP1, UPT, UR8, 0x2, UPT ;  /* 0x000000020800788c */ /* 0x000fc8000bf25270 */
[----:B------:R-:W-:Y:S01]  /*04f0*/  USEL UR13, URZ, 0x1, UP1 ;  /* 0x00000001ff0d7887 */ /* 0x000fe20008800000 */
[----:B-1----:R-:W-:-:S13]  /*0500*/  ISETP.NE.AND P0, PT, R2, RZ, PT ;  /* 0x000000ff0200720c */ /* 0x002fda0003f05270 */
[----:B------:R-:W-:Y:S05]  /*0510*/  @P0 BRA `(.L_x_9) ;  /* 0x0000000000500947 */ /* 0x000fea0003800000 */
[----:B------:R-:W1:Y:S01]  /*0520*/  S2UR UR5, SR_CgaCtaId ;  /* 0x00000000000579c3 */ /* 0x000e620000008800 */
[----:B------:R-:W-:Y:S01]  /*0530*/  UMOV UR6, 0x400 ;  /* 0x0000040000067882 */ /* 0x000fe20000000000 */
[----:B------:R-:W-:Y:S01]  /*0540*/  UMOV UR4, 0x1 ;  /* 0x0000000100047882 */ /* 0x000fe20000000000 */
[----:B------:R-:W-:Y:S01]  /*0550*/  ELECT P0, URZ, PT ;  /* 0x0000000000ff782f */ /* 0x000fe20003800000 */
[----:B-1----:R-:W-:Y:S02]  /*0560*/  ULEA UR5, UR5, UR6, 0x18 ;  /* 0x0000000605057291 */ /* 0x002fe4000f8ec0ff */
[----:B------:R-:W-:-:S04]  /*0570*/  UIADD3 UR6, UPT, UPT, -UR4, 0x100000, URZ ;  /* 0x0010000004067890 */ /* 0x000fc8000fffe1ff */
[----:B------:R-:W-:Y:S02]  /*0580*/  USHF.L.U32 UR7, UR6, 0xb, URZ ;  /* 0x0000000b06077899 */ /* 0x000fe400080006ff */
[----:B------:R-:W-:Y:S01]  /*0590*/  USHF.L.U32 UR6, UR6, 0x1, URZ ;  /* 0x0000000106067899 */ /* 0x000fe200080006ff */
[----:B------:R-:W1:Y:S11]  /*05a0*/  FENCE.VIEW.ASYNC.S ;  /* 0x00000000000073c6 */ /* 0x000e760000000000 */
[----:B-1----:R1:W3:Y:S01]  /*05b0*/  SYNCS.EXCH.64 URZ, [UR5], UR6 ;  /* 0x0000000605ff75b2 */ /* 0x0022e20008000100 */
[----:B------:R1:W4:Y:S01]  /*05c0*/  SYNCS.EXCH.64 URZ, [UR5+0x28], UR6 ;  /* 0x0000280605ff75b2 */ /* 0x0003220008000100 */
[----:B------:R1:W1:Y:S01]  /*05d0*/  SYNCS.EXCH.64 URZ, [UR5+0x8], UR6 ;  /* 0x0000080605ff75b2 */ /* 0x0002620008000100 */
[----:B------:R1:W1:Y:S01]  /*05e0*/  SYNCS.EXCH.64 URZ, [UR5+0x30], UR6 ;  /* 0x0000300605ff75b2 */ /* 0x0002620008000100 */
[----:B------:R1:W1:Y:S01]  /*05f0*/  SYNCS.EXCH.64 URZ, [UR5+0x10], UR6 ;  /* 0x0000100605ff75b2 */ /* 0x0002620008000100 */
[----:B------:R1:W1:Y:S01]  /*0600*/  SYNCS.EXCH.64 URZ, [UR5+0x38], UR6 ;  /* 0x0000380605ff75b2 */ /* 0x0002620008000100 */
[----:B------:R1:W1:Y:S01]  /*0610*/  SYNCS.EXCH.64 URZ, [UR5+0x18], UR6 ;  /* 0x0000180605ff75b2 */ /* 0x0002620008000100 */
[----:B------:R1:W1:Y:S01]  /*0620*/  SYNCS.EXCH.64 URZ, [UR5+0x40], UR6 ;  /* 0x0000400605ff75b2 */ /* 0x0002620008000100 */
[----:B------:R1:W1:Y:S01]  /*0630*/  SYNCS.EXCH.64 URZ, [UR5+0x20], UR6 ;  /* 0x0000200605ff75b2 */ /* 0x0002620008000100 */
[----:B------:R1:W1:Y:S01]  /*0640*/  SYNCS.EXCH.64 URZ, [UR5+0x48], UR6 ;  /* 0x0000480605ff75b2 */ /* 0x0002620008000100 */
[----:B------:R-:W-:Y:S01]  /*0650*/  NOP ;  /* 0x0000000000007918 */ /* 0x000fe20000000000 */
.L_x_9:
[----:B------:R-:W2:Y:S01]  /*0660*/  SHFL.IDX PT, R2, R169, RZ, 0x1f ;  /* 0x00001fffa9027589 */ /* 0x000ea200000e0000 */
[----:B------:R-:W-:Y:S01]  /*0670*/  NOP ;  /* 0x0000000000007918 */ /* 0x000fe20000000000 */
[----:B--2---:R-:W-:-:S13]  /*0680*/  ISETP.NE.AND P0, PT, R2, 0x1, PT ;  /* 0x000000010200780c */ /* 0x004fda0003f05270 */
[----:B------:R-:W-:Y:S05]  /*0690*/  @P0 BRA `(.L_x_10) ;  /* 0x0000000000400947 */ /* 0x000fea0003800000 */
[----:B-1----:R-:W1:Y:S01]  /*06a0*/  S2UR UR6, SR_CgaCtaId ;  /* 0x00000000000679c3 */ /* 0x002e620000008800 */
[----:B------:R-:W-:Y:S01]  /*06b0*/  UMOV UR7, 0x400 ;  /* 0x0000040000077882 */ /* 0x000fe20000000000 */
[----:B------:R-:W-:Y:S01]  /*06c0*/  UMOV UR5, 0x20 ;  /* 0x0000002000057882 */ /* 0x000fe20000000000 */
[----:B------:R-:W-:Y:S01]  /*06d0*/  UMOV UR4, 0x80 ;  /* 0x0000008000047882 */ /* 0x000fe20000000000 */
[----:B------:R-:W-:-:S04]  /*06e0*/  UIADD3 UR10, UPT, UPT, -UR5, 0x100000, URZ ;  /* 0x00100000050a7890 */ /* 0x000fc8000fffe1ff */
[----:B------:R-:W-:Y:S02]  /*06f0*/  USHF.L.U32 UR11, UR10, 0xb, URZ ;  /* 0x0000000b0a0b7899 */ /* 0x000fe400080006ff */
[----:B------:R-:W-:Y:S02]  /*0700*/  USHF.L.U32 UR10, UR10, 0x1, URZ ;  /* 0x000000010a0a7899 */ /* 0x000fe400080006ff */
[----:B------:R-:W-:-:S04]  /*0710*/  UIADD3 UR4, UPT, UPT, -UR4, 0x100000, URZ ;  /* 0x0010000004047890 */ /* 0x000fc8000fffe1ff */
[----:B------:R-:W-:Y:S02]  /*0720*/  USHF.L.U32 UR5, UR4, 0xb, URZ ;  /* 0x0000000b04057899 */ /* 0x000fe400080006ff */
[----:B------:R-:W-:Y:S01]  /*0730*/  USHF.L.U32 UR4, UR4, 0x1, URZ ;  /* 0x0000000104047899 */ /* 0x000fe200080006ff */
[----:B------:R-:W-:Y:S01]  /*0740*/  ELECT P0, URZ, PT ;  /* 0x0000000000ff782f */ /* 0x000fe20003800000 */
[----:B-1----:R-:W-:Y:S01]  /*0750*/  ULEA UR6, UR6, UR7, 0x18 ;  /* 0x0000000706067291 */ /* 0x002fe2000f8ec0ff */
[----:B------:R-:W1:Y:S11]  /*0760*/  FENCE.VIEW.ASYNC.S ;  /* 0x00000000000073c6 */ /* 0x000e760000000000 */
[----:B-1----:R2:W1:Y:S01]  /*0770*/  SYNCS.EXCH.64 URZ, [UR6+0x50], UR10 ;  /* 0x0000500a06ff75b2 */ /* 0x0024620008000100 */
[----:B------:R2:W1:Y:S02]  /*0780*/  SYNCS.EXCH.64 URZ, [UR6+0x58], UR4 ;  /* 0x0000580406ff75b2 */ /* 0x0004640008000100 */
[----:B--2---:R-:W-:Y:S01]  /*0790*/  NOP ;  /* 0x0000000000007918 */ /* 0x004fe20000000000 */
.L_x_10:
[----:B------:R-:W2:Y:S01]  /*07a0*/  SHFL.IDX PT, R2, R169, RZ, 0x1f ;  /* 0x00001fffa9027589 */ /* 0x000ea200000e0000 */
[----:B------:R-:W-:Y:S01]  /*07b0*/  NOP ;  /* 0x0000000000007918 */ /* 0x000fe20000000000 */
[----:B--2---:R-:W-:-:S13]  /*07c0*/  ISETP.NE.AND P0, PT, R2, 0x3, PT ;  /* 0x000000030200780c */ /* 0x004fda0003f05270 */
[----:B------:R-:W-:Y:S05]  /*07d0*/  @P0 BRA `(.L_x_11) ;  /* 0x0000000000300947 */ /* 0x000fea0003800000 */
[----:B-1----:R-:W1:Y:S01]  /*07e0*/  S2UR UR5, SR_CgaCtaId ;  /* 0x00000000000579c3 */ /* 0x002e620000008800 */
        /* <DEDUP_REMOVED lines=8> */
[----:B-1----:R2:W1:Y:S01]  /*0870*/  SYNCS.EXCH.64 URZ, [UR5+0x60], UR6 ;  /* 0x0000600605ff75b2 */ /* 0x0024620008000100 */
[----:B------:R2:W1:Y:S02]  /*0880*/  SYNCS.EXCH.64 URZ, [UR5+0x68], UR6 ;  /* 0x0000680605ff75b2 */ /* 0x0004640008000100 */
[----:B--2---:R-:W-:Y:S01]  /*0890*/  NOP ;  /* 0x0000000000007918 */ /* 0x004fe20000000000 */
.L_x_11:
[----:B------:R-:W2:Y:S01]  /*08a0*/  SHFL.IDX PT, R2, R169, RZ, 0x1f ;  /* 0x00001fffa9027589 */ /* 0x000ea200000e0000 */
[----:B------:R-:W-:Y:S01]  /*08b0*/  NOP ;  /* 0x0000000000007918 */ /* 0x000fe20000000000 */
[----:B--2---:R-:W-:-:S13]  /*08c0*/  ISETP.NE.AND P0, PT, R2, 0x4, PT ;  /* 0x000000040200780c */ /* 0x004fda0003f05270 */
[----:B------:R-:W-:Y:S05]  /*08d0*/  @P0 BRA `(.L_x_12) ;  /* 0x00000000004c0947 */ /* 0x000fea0003800000 */
[----:B-1----:R-:W1:Y:S01]  /*08e0*/  S2UR UR5, SR_CgaCtaId ;  /* 0x00000000000579c3 */ /* 0x002e620000008800 */
[----:B------:R-:W-:Y:S01]  /*08f0*/  UMOV UR7, 0x100 ;  /* 0x0000010000077882 */ /* 0x000fe20000000000 */
[----:B------:R-:W-:Y:S01]  /*0900*/  UMOV UR6, 0x400 ;  /* 0x0000040000067882 */ /* 0x000fe20000000000 */
[----:B------:R-:W-:Y:S01]  /*0910*/  USEL UR7, UR7, 0xe0, UP2 ;  /* 0x000000e007077887 */ /* 0x000fe20009000000 */
[----:B------:R-:W-:Y:S01]  /*0920*/  UMOV UR4, 0x1 ;  /* 0x0000000100047882 */ /* 0x000fe20000000000 */
[----:B------:R-:W-:Y:S01]  /*0930*/  ELECT P0, URZ, PT ;  /* 0x0000000000ff782f */ /* 0x000fe20003800000 */
[----:B------:R-:W-:-:S04]  /*0940*/  UIADD3 UR10, UPT, UPT, -UR4, 0x100000, URZ ;  /* 0x00100000040a7890 */ /* 0x000fc8000fffe1ff */
[----:B------:R-:W-:Y:S02]  /*0950*/  USHF.L.U32 UR11, UR10, 0xb, URZ ;  /* 0x0000000b0a0b7899 */ /* 0x000fe400080006ff */
[----:B------:R-:W-:Y:S02]  /*0960*/  USHF.L.U32 UR10, UR10, 0x1, URZ ;  /* 0x000000010a0a7899 */ /* 0x000fe400080006ff */
[----:B-1----:R-:W-:Y:S02]  /*0970*/  ULEA UR5, UR5, UR6, 0x18 ;  /* 0x0000000605057291 */ /* 0x002fe4000f8ec0ff */
[----:B------:R-:W-:-:S04]  /*0980*/  UIADD3 UR6, UPT, UPT, -UR7, 0x100000, URZ ;  /* 0x0010000007067890 */ /* 0x000fc8000fffe1ff */
[----:B------:R-:W-:Y:S02]  /*0990*/  USHF.L.U32 UR7, UR6, 0xb, URZ ;  /* 0x0000000b06077899 */ /* 0x000fe400080006ff */
[----:B------:R-:W-:Y:S01]  /*09a0*/  USHF.L.U32 UR6, UR6, 0x1, URZ ;  /* 0x0000000106067899 */ /* 0x000fe200080006ff */
[----:B------:R-:W1:Y:S03]  /*09b0*/  FENCE.VIEW.ASYNC.S ;  /* 0x00000000000073c6 */ /* 0x000e660000000000 */
[----:B-1----:R2:W1:Y:S08]  /*09c0*/  SYNCS.EXCH.64 URZ, [UR5+0x70], UR10 ;  /* 0x0000700a05ff75b2 */ /* 0x0024700008000100 */
[----:B------:R2:W1:Y:S01]  /*09d0*/  SYNCS.EXCH.64 URZ, [UR5+0x80], UR6 ;  /* 0x0000800605ff75b2 */ /* 0x0004620008000100 */
[----:B------:R2:W1:Y:S01]  /*09e0*/  SYNCS.EXCH.64 URZ, [UR5+0x78], UR10 ;  /* 0x0000780a05ff75b2 */ /* 0x0004620008000100 */
[----:B------:R2:W1:Y:S02]  /*09f0*/  SYNCS.EXCH.64 URZ, [UR5+0x88], UR6 ;  /* 0x0000880605ff75b2 */ /* 0x0004640008000100 */
[----:B--2---:R-:W-:Y:S01]  /*0a00*/  NOP ;  /* 0x0000000000007918 */ /* 0x004fe20000000000 */
.L_x_12:
        /* <DEDUP_REMOVED lines=18> */
[----:B------:R2:W1:Y:S01]  /*0b30*/  SYNCS.EXCH.64 URZ, [UR6+0xb0], UR4 ;  /* 0x0000b00406ff75b2 */ /* 0x0004620008000100 */
[----:B------:R2:W1:Y:S01]  /*0b40*/  SYNCS.EXCH.64 URZ, [UR6+0x98], UR10 ;  /* 0x0000980a06ff75b2 */ /* 0x0004620008000100 */
[----:B------:R2:W1:Y:S01]  /*0b50*/  SYNCS.EXCH.64 URZ, [UR6+0xb8], UR4 ;  /* 0x0000b80406ff75b2 */ /* 0x0004620008000100 */
[----:B------:R2:W1:Y:S01]  /*0b60*/  SYNCS.EXCH.64 URZ, [UR6+0xa0], UR10 ;  /* 0x0000a00a06ff75b2 */ /* 0x0004620008000100 */
[----:B------:R2:W1:Y:S01]  /*0b70*/  SYNCS.EXCH.64 URZ, [UR6+0xc0], UR4 ;  /* 0x0000c00406ff75b2 */ /* 0x0004620008000100 */
[----:B------:R2:W1:Y:S01]  /*0b80*/  SYNCS.EXCH.64 URZ, [UR6+0xa8], UR10 ;  /* 0x0000a80a06ff75b2 */ /* 0x0004620008000100 */
[----:B------:R2:W1:Y:S02]  /*0b90*/  SYNCS.EXCH.64 URZ, [UR6+0xc8], UR4 ;  /* 0x0000c80406ff75b2 */ /* 0x0004640008000100 */
[----:B--2---:R-:W-:Y:S01]  /*0ba0*/  NOP ;  /* 0x0000000000007918 */ /* 0x004fe20000000000 */
.L_x_13:
        /* <DEDUP_REMOVED lines=14> */
[----:B------:R2:W1:Y:S01]  /*0c90*/  SYNCS.EXCH.64 URZ, [UR5+0xe0], UR6 ;  /* 0x0000e00605ff75b2 */ /* 0x0004620008000100 */
[----:B------:R2:W1:Y:S01]  /*0ca0*/  SYNCS.EXCH.64 URZ, [UR5+0xd8], UR6 ;  /* 0x0000d80605ff75b2 */ /* 0x0004620008000100 */
[----:B------:R2:W1:Y:S02]  /*0cb0*/  SYNCS.EXCH.64 URZ, [UR5+0xe8], UR6 ;  /* 0x0000e80605ff75b2 */ /* 0x0004640008000100 */
[----:B--2---:R-:W-:Y:S01]  /*0cc0*/  NOP ;  /* 0x0000000000007918 */ /* 0x004fe20000000000 */
.L_x_14:
[----:B-1----:R-:W1:Y:S01]  /*0cd0*/  S2UR UR5, SR_CTAID.X ;  /* 0x00000000000579c3 */ /* 0x002e620000002500 */
[----:B------:R-:W-:-:S05]  /*0ce0*/  CS2R.32 R165, SR_CgaSize ;  /* 0x0000000000a57805 */ /* 0x000fca0000008a00 */
[----:B------:R-:W-:-:S05]  /*0cf0*/  IMAD R165, R165, -0xa0, RZ ;  /* 0xffffff60a5a57824 */ /* 0x000fca00078e02ff */
[----:B------:R-:W-:-:S14]  /*0d00*/  R2UR UR7, R165 ;  /* 0x00000000a50772ca */ /* 0x000fdc00000e0000 */
[----:B------:R-:W2:Y:S01]  /*0d10*/  LDCU UR7, c[0x0][UR7+0x2b0] ;  /* 0x00005600070777ac */ /* 0x000ea20008000800 */
[----:B------:R-:W-:Y:S01]  /*0d20*/  NOP ;  /* 0x0000000000007918 */ /* 0x000fe20000000000 */
[----:B------:R-:W-:-:S05]  /*0d30*/  CS2R.32 R165, SR_CgaSize ;  /* 0x0000000000a57805 */ /* 0x000fca0000008a00 */
[----:B------:R-:W-:-:S05]  /*0d40*/  IMAD R165, R165, -0xa0, RZ ;  /* 0xffffff60a5a57824 */ /* 0x000fca00078e02ff */
[----:B------:R-:W-:-:S14]  /*0d50*/  R2UR UR6, R165 ;  /* 0x00000000a50672ca */ /* 0x000fdc00000e0000 */
[----:B------:R-:W3:Y:S01]  /*0d60*/  LDCU UR6, c[0x0][UR6+0x2b4] ;  /* 0x00005680060677ac */ /* 0x000ee20008000800 */
[----:B------:R-:W4:Y:S08]  /*0d70*/  S2UR UR4, SR_CTAID.Y ;  /* 0x00000000000479c3 */ /* 0x000f300000002600 */
[----:B------:R-:W3:Y:S01]  /*0d80*/  LDC R9, c[0x0][0xb24] ;  /* 0x0002c900ff097b82 */ /* 0x000ee20000000800 */
[----:B-1----:R-:W-:-:S02]  /*0d90*/  I2FP.F32.U32 R5, UR5 ;  /* 0x0000000500057c45 */ /* 0x002fc40008201000 */
[----:B------:R-:W-:-:S05]  /*0da0*/  CS2R.32 R3, SR_CgaSize ;  /* 0x0000000000037805 */ /* 0x000fca0000008a00 */
[----:B------:R-:W-:-:S06]  /*0db0*/  IMAD R3, R3, -0xa0, RZ ;  /* 0xffffff6003037824 */ /* 0x000fcc00078e02ff */
[----:B------:R-:W1:Y:S01]  /*0dc0*/  LDC R3, c[0x0][R3+0x2a0] ;  /* 0x0000a80003037b82 */ /* 0x000e620000000800 */
[----:B------:R-:W-:Y:S01]  /*0dd0*/  MOV R165, UR5 ;  /* 0x0000000500a57c02 */ /* 0x000fe20008000f00 */
[----:B--2---:R-:W-:Y:S01]  /*0de0*/  FMUL R5, R5, UR7 ;  /* 0x0000000705057c20 */ /* 0x004fe20008400000 */
[----:B----4-:R-:W-:Y:S02]  /*0df0*/  I2FP.F32.U32 R4, UR4 ;  /* 0x0000000400047c45 */ /* 0x010fe40008201000 */
[----:B------:R-:W-:-:S05]  /*0e00*/  CS2R.32 R2, SR_CgaSize ;  /* 0x0000000000027805 */ /* 0x000fca0000008a00 */
[----:B------:R-:W-:-:S06]  /*0e10*/  IMAD R2, R2, -0xa0, RZ ;  /* 0xffffff6002027824 */ /* 0x000fcc00078e02ff */
[----:B------:R-:W2:Y:S01]  /*0e20*/  LDC R2, c[0x0][R2+0x2a4] ;  /* 0x0000a90002027b82 */ /* 0x000ea20000000800 */
[----:B------:R-:W4:Y:S01]  /*0e30*/  F2I.U32.TRUNC.NTZ R154, R5 ;  /* 0x00000005009a7305 */ /* 0x000f22000020f000 */
[----:B------:R-:W-:Y:S01]  /*0e40*/  MOV R155, UR4 ;  /* 0x00000004009b7c02 */ /* 0x000fe20008000f00 */
[----:B---3--:R-:W-:-:S05]  /*0e50*/  FMUL R4, R4, UR6 ;  /* 0x0000000604047c20 */ /* 0x008fca0008400000 */
[----:B------:R-:W-:Y:S01]  /*0e60*/  BAR.SYNC.DEFER_BLOCKING 0x0 ;  /* 0x0000000000007b1d */ /* 0x000fe20000010000 */
[----:B------:R-:W-:-:S05]  /*0e70*/  ISETP.GE.AND P0, PT, R9, 0x1, PT ;  /* 0x000000010900780c */ /* 0x000fca0003f06270 */
[----:B------:R-:W3:Y:S02]  /*0e80*/  F2I.U32.TRUNC.NTZ R143, R4 ;  /* 0x00000004008f7305 */ /* 0x000ee4000020f000 */
[----:B------:R-:W2:Y:S01]  /*0e90*/  S2UR UR36, SR_CTAID.Z ;  /* 0x00000000002479c3 */ /* 0x000ea20000002700 */
[----:B----4-:R-:W-:-:S05]  /*0ea0*/  IADD3 R154, PT, PT, -R154, RZ, RZ ;  /* 0x000000ff9a9a7210 */ /* 0x010fca0007ffe1ff */
[----:B-1----:R-:W-:Y:S01]  /*0eb0*/  IMAD R154, R3, R154, UR5 ;  /* 0x00000005039a7e24 */ /* 0x002fe2000f8e029a */
[----:B---3--:R-:W-:-:S05]  /*0ec0*/  IADD3 R143, PT, PT, -R143, RZ, RZ ;  /* 0x000000ff8f8f7210 */ /* 0x008fca0007ffe1ff */
[----:B--2---:R-:W-:Y:S01]  /*0ed0*/  IMAD R143, R2, R143, UR4 ;  /* 0x00000004028f7e24 */ /* 0x004fe2000f8e028f */
[----:B------:R-:W-:Y:S06]  /*0ee0*/  @!P0 BRA `(.L_x_15) ;  /* 0x0000000000b88947 */ /* 0x000fec0003800000 */
[----:B------:R-:W1:Y:S01]  /*0ef0*/  LDC.64 R4, c[0x0][0xb18] ;  /* 0x0002c600ff047b82 */ /* 0x000e620000000a00 */
[----:B------:R-:W-:-:S07]  /*0f00*/  ISETP.NE.AND P0, PT, R9, 0x1, PT ;  /* 0x000000010900780c */ /* 0x000fce0003f05270 */
[----:B------:R-:W2:Y:S08]  /*0f10*/  LDC R10, c[0x0][0xb0c] ;  /* 0x0002c300ff0a7b82 */ /* 0x000eb00000000800 */
[----:B------:R-:W3:Y:S08]  /*0f20*/  LDC R11, c[0x0][0x370] ;  /* 0x0000dc00ff0b7b82 */ /* 0x000ef00000000800 */
[----:B------:R-:W4:Y:S01]  /*0f30*/  LDC R12, c[0x0][0x374] ;  /* 0x0000dd00ff0c7b82 */ /* 0x000f220000000800 */
[----:B-1----:R-:W-:-:S07]  /*0f40*/  ISETP.NE.AND P1, PT, R4, 0x1, PT ;  /* 0x000000010400780c */ /* 0x002fce0003f25270 */
[----:B------:R-:W3:Y:S01]  /*0f50*/  LDC.64 R6, c[0x0][0xb10] ;  /* 0x0002c400ff067b82 */ /* 0x000ee20000000a00 */
[----:B--2---:R-:W-:-:S07]  /*0f60*/  ISETP.NE.AND P2, PT, R10, 0x1, PT ;  /* 0x000000010a00780c */ /* 0x004fce0003f45270 */
[----:B------:R-:W1:Y:S08]  /*0f70*/  LDC R8, c[0x0][0xb20] ;  /* 0x0002c800ff087b82 */ /* 0x000e700000000800 */
[----:B------:R-:W2:Y:S01]  /*0f80*/  LDC.64 R2, c[0x0][0xb28] ;  /* 0x0002ca00ff027b82 */ /* 0x000ea20000000a00 */
[----:B----4-:R-:W-:-:S04]  /*0f90*/  IMAD.HI.U32 R13, R12, R5, RZ ;  /* 0x000000050c0d7227 */ /* 0x010fc800078e00ff */
[----:B------:R-:W-:-:S04]  /*0fa0*/  IMAD.HI.U32 R5, R155, R5, RZ ;  /* 0x000000059b057227 */ /* 0x000fc800078e00ff */
[----:B---3--:R-:W-:-:S04]  /*0fb0*/  IMAD.HI.U32 R14, R11, R6, RZ ;  /* 0x000000060b0e7227 */ /* 0x008fc800078e00ff */
[----:B------:R-:W-:Y:S01]  /*0fc0*/  IMAD.HI.U32 R16, R165, R6, RZ ;  /* 0x00000006a5107227 */ /* 0x000fe200078e00ff */
[-C--:B------:R-:W-:Y:S02]  /*0fd0*/  @P2 SHF.R.U32.HI R11, RZ, R7.reuse, R14 ;  /* 0x00000007ff0b2219 */ /* 0x080fe4000001160e */
[-C--:B-1----:R-:W-:Y:S02]  /*0fe0*/  @P1 SHF.R.U32.HI R12, RZ, R8.reuse, R13 ;  /* 0x00000008ff0c1219 */ /* 0x082fe4000001160d */
[----:B------:R-:W-:Y:S02]  /*0ff0*/  SHF.R.U32.HI R8, RZ, R8, R5 ;  /* 0x00000008ff087219 */ /* 0x000fe40000011605 */
[----:B------:R-:W-:Y:S02]  /*1000*/  SHF.R.U32.HI R16, RZ, R7, R16 ;  /* 0x00000007ff107219 */ /* 0x000fe40000011610 */
[----:B------:R-:W-:Y:S01]  /*1010*/  SEL R5, R155, R8, !P1 ;  /* 0x000000089b057207 */ /* 0x000fe20004800000 */
[----:B--2---:R-:W-:Y:S01]  /*1020*/  IMAD.HI.U32 R14, R12, R2, RZ ;  /* 0x000000020c0e7227 */ /* 0x004fe200078e00ff */
[----:B------:R-:W-:-:S03]  /*1030*/  SEL R7, R165, R16, !P2 ;  /* 0x00000010a5077207 */ /* 0x000fc60005000000 */
[----:B------:R-:W-:Y:S01]  /*1040*/  IMAD.HI.U32 R6, R11, R2, RZ ;  /* 0x000000020b067227 */ /* 0x000fe200078e00ff */
[----:B------:R-:W-:-:S04]  /*1050*/  @P0 SHF.R.U32.HI R12, RZ, R3, R14 ;  /* 0x00000003ff0c0219 */ /* 0x000fc8000001160e */
[----:B------:R-:W-:Y:S01]  /*1060*/  @P0 SHF.R.U32.HI R11, RZ, R3, R6 ;  /* 0x00000003ff0b0219 */ /* 0x000fe20000011606 */
[----:B------:R-:W-:-:S04]  /*1070*/  IMAD R12, R12, R9, RZ ;  /* 0x000000090c0c7224 */ /* 0x000fc800078e02ff */
[----:B------:R-:W-:Y:S01]  /*1080*/  IMAD R6, R11, R9, RZ ;  /* 0x000000090b067224 */ /* 0x000fe200078e02ff */
[----:B------:R-:W-:-:S04]  /*1090*/  ISETP.GE.AND P1, PT, R5, R12, PT ;  /* 0x0000000c0500720c */ /* 0x000fc80003f26270 */
[----:B------:R-:W-:Y:S01]  /*10a0*/  ISETP.GE.OR P1, PT, R7, R6, P1 ;  /* 0x000000060700720c */ /* 0x000fe20000f26670 */
[----:B------:R-:W-:-:S05]  /*10b0*/  IMAD.HI.U32 R6, R5, R2, RZ ;  /* 0x0000000205067227 */ /* 0x000fca00078e00ff */
[----:B------:R-:W-:-:S04]  /*10c0*/  SHF.R.U32.HI R6, RZ, R3, R6 ;  /* 0x00000003ff067219 */ /* 0x000fc80000011606 */
[----:B------:R-:W-:-:S03]  /*10d0*/  SEL R6, R5, R6, !P0 ;  /* 0x0000000605067207 */ /* 0x000fc60004000000 */
[----:B------:R-:W-:Y:S01]  /*10e0*/  @!P1 IMAD.HI.U32 R8, R7, R2, RZ ;  /* 0x0000000207089227 */ /* 0x000fe200078e00ff */
[----:B------:R-:W-:-:S04]  /*10f0*/  IADD3 R2, PT, PT, -R6, RZ, RZ ;  /* 0x000000ff06027210 */ /* 0x000fc80007ffe1ff */
[----:B------:R-:W-:Y:S01]  /*1100*/  @!P1 SHF.R.U32.HI R8, RZ, R3, R8 ;  /* 0x00000003ff089219 */ /* 0x000fe20000011608 */
[----:B------:R-:W-:-:S03]  /*1110*/  IMAD R2, R9, R2, R5 ;  /* 0x0000000209027224 */ /* 0x000fc600078e0205 */
[----:B------:R-:W-:Y:S02]  /*1120*/  @!P1 SEL R3, R7, R8, !P0 ;  /* 0x0000000807039207 */ /* 0x000fe40004000000 */
[----:B------:R-:W-:-:S03]  /*1130*/  IADD3 R8, PT, PT, -R5, RZ, RZ ;  /* 0x000000ff05087210 */ /* 0x000fc60007ffe1ff */
[--C-:B------:R-:W-:Y:S02]  /*1140*/  @!P1 IMAD.IADD R6, R6, 0x1, -R3.reuse ;  /* 0x0000000106069824 */ /* 0x100fe400078e0a03 */
[----:B------:R-:W-:Y:S01]  /*1150*/  @!P1 IMAD R3, R2, R11, R3 ;  /* 0x0000000b02039224 */ /* 0x000fe200078e0203 */
[----:B------:R-:W-:Y:S01]  /*1160*/  IADD3 R2, PT, PT, -R7, RZ, RZ ;  /* 0x000000ff07027210 */ /* 0x000fe20007ffe1ff */
[----:B------:R-:W-:Y:S02]  /*1170*/  @!P1 IMAD R5, R6, R9, R7 ;  /* 0x0000000906059224 */ /* 0x000fe400078e0207 */
[----:B------:R-:W-:Y:S02]  /*1180*/  IMAD R8, R4, R8, R155 ;  /* 0x0000000804087224 */ /* 0x000fe400078e029b */
[----:B------:R-:W-:Y:S02]  /*1190*/  @!P1 IMAD.MOV.U32 R7, RZ, RZ, R3 ;  /* 0x000000ffff079224 */ /* 0x000fe400078e0003 */
[----:B------:R-:W-:-:S02]  /*11a0*/  IMAD R2, R10, R2, R165 ;  /* 0x000000020a027224 */ /* 0x000fc400078e02a5 */
[----:B------:R-:W-:Y:S02]  /*11b0*/  IMAD R155, R5, R4, R8 ;  /* 0x00000004059b7224 */ /* 0x000fe400078e0208 */
[----:B------:R-:W-:Y:S02]  /*11c0*/  IMAD R165, R7, R10, R2 ;  /* 0x0000000a07a57224 */ /* 0x000fe400078e0202 */
.L_x_15:
[----:B------:R-:W1:Y:S01]  /*11d0*/  LDCU UR4, c[0x0][0xb30] ;  /* 0x00016600ff0477ac */ /* 0x000e620008000800 */
[----:B------:R-:W2:Y:S08]  /*11e0*/  S2UR UR37, SR_CgaCtaId ;  /* 0x00000000002579c3 */ /* 0x000eb00000008800 */
[----:B------:R-:W3:Y:S01]  /*11f0*/  LDC R72, c[0x0][0xb24] ;  /* 0x0002c900ff487b82 */ /* 0x000ee20000000800 */
[----:B-1----:R-:W-:-:S09]  /*1200*/  UISETP.NE.AND UP1, UPT, UR4, 0x1, UPT ;  /* 0x000000010400788c */ /* 0x002fd2000bf25270 */
[----:B--2---:R-:W-:Y:S05]  /*1210*/  BRA.U UP1, `(.L_x_16) ;  /* 0x0000000101407547 */ /* 0x004fea000b800000 */
[----:B------:R-:W1:Y:S08]  /*1220*/  LDC.64 R4, c[0x0][0xb10] ;  /* 0x0002c400ff047b82 */ /* 0x000e700000000a00 */
[----:B------:R-:W2:Y:S08]  /*1230*/  LDC.64 R2, c[0x0][0xb18] ;  /* 0x0002c600ff027b82 */ /* 0x000eb00000000a00 */
[----:B------:R-:W4:Y:S08]  /*1240*/  LDC R6, c[0x0][0xb20] ;  /* 0x0002c800ff067b82 */ /* 0x000f300000000800 */
[----:B------:R-:W3:Y:S01]  /*1250*/  LDC R8, c[0x0][0xb0c] ;  /* 0x0002c300ff087b82 */ /* 0x000ee20000000800 */
[----:B-1----:R-:W-:-:S05]  /*1260*/  IMAD.HI.U32 R4, R165, R4, RZ ;  /* 0x00000004a5047227 */ /* 0x002fca00078e00ff */
[----:B------:R-:W-:Y:S01]  /*1270*/  SHF.R.U32.HI R4, RZ, R5, R4 ;  /* 0x00000005ff047219 */ /* 0x000fe20000011604 */
[----:B--2---:R-:W-:Y:S01]  /*1280*/  IMAD.HI.U32 R3, R155, R3, RZ ;  /* 0x000000039b037227 */ /* 0x004fe200078e00ff */
[----:B------:R-:W-:-:S04]  /*1290*/  ISETP.NE.AND P0, PT, R2, 0x1, PT ;  /* 0x000000010200780c */ /* 0x000fc80003f05270 */
[----:B----4-:R-:W-:-:S04]  /*12a0*/  SHF.R.U32.HI R6, RZ, R6, R3 ;  /* 0x00000006ff067219 */ /* 0x010fc80000011603 */
[----:B------:R-:W-:Y:S02]  /*12b0*/  SEL R3, R155, R6, !P0 ;  /* 0x000000069b037207 */ /* 0x000fe40004000000 */
[----:B---3--:R-:W-:-:S04]  /*12c0*/  ISETP.NE.AND P1, PT, R8, 0x1, PT ;  /* 0x000000010800780c */ /* 0x008fc80003f25270 */
[----:B------:R-:W-:-:S05]  /*12d0*/  SEL R4, R165, R4, !P1 ;  /* 0x00000004a5047207 */ /* 0x000fca0004800000 */
[----:B------:R-:W-:Y:S02]  /*12e0*/  IMAD.IADD R5, R3, 0x1, -R4 ;  /* 0x0000000103057824 */ /* 0x000fe400078e0a04 */
[----:B------:R-:W-:Y:S02]  /*12f0*/  IMAD.IADD R3, R4, 0x1, -R3 ;  /* 0x0000000104037824 */ /* 0x000fe400078e0a03 */
[----:B------:R-:W-:Y:S02]  /*1300*/  IMAD R165, R5, R8, R165 ;  /* 0x0000000805a57224 */ /* 0x000fe400078e02a5 */
[----:B------:R-:W-:-:S07]  /*1310*/  IMAD R155, R3, R2, R155 ;  /* 0x00000002039b7224 */ /* 0x000fce00078e029b */
.L_x_16:
[----:B------:R-:W-:Y:S01]  /*1320*/  BAR.SYNC.DEFER_BLOCKING 0x0 ;  /* 0x0000000000007b1d */ /* 0x000fe20000010000 */
[----:B------:R-:W-:Y:S01]  /*1330*/  UISETP.NE.AND UP1, UPT, UR8, 0x2, UPT ;  /* 0x000000020800788c */ /* 0x000fe2000bf25270 */
[----:B------:R-:W-:Y:S02]  /*1340*/  ISETP.NE.OR P5, PT, R0, 0x2, !P5 ;  /* 0x000000020000780c */ /* 0x000fe40006fa5670 */
[----:B------:R-:W-:-:S06]  /*1350*/  LOP3.LUT R2, R166, 0x1f, RZ, 0xc0, !PT ;  /* 0x0000001fa6027812 */ /* 0x000fcc00078ec0ff */
[----:B------:R-:W-:Y:S05]  /*1360*/  BRA.U UP1, `(.L_x_17) ;  /* 0x0000001101807547 */ /* 0x000fea000b800000 */
[----:B------:R-:W1:Y:S01]  /*1370*/  LDCU UR13, c[0x0][0x38c] ;  /* 0x00007180ff0d77ac */ /* 0x000e620008000800 */
[----:B------:R-:W2:Y:S01]  /*1380*/  LDC R9, c[0x0][0x370] ;  /* 0x0000dc00ff097b82 */ /* 0x000ea20000000800 */
[----:B------:R-:W-:Y:S01]  /*1390*/  PLOP3.LUT P1, PT, PT, PT, UP2, 0x80, 0x8 ;  /* 0x000000000008781c */ /* 0x000fe20003f2f028 */
[----:B------:R-:W-:Y:S01]  /*13a0*/  IMAD.MOV.U32 R15, RZ, RZ, 0x1 ;  /* 0x00000001ff0f7424 */ /* 0x000fe200078e00ff */
[----:B------:R-:W-:Y:S01]  /*13b0*/  ISETP.EQ.OR P4, PT, R2, RZ, P5 ;  /* 0x000000ff0200720c */ /* 0x000fe20002f82670 */
[----:B------:R-:W-:Y:S01]  /*13c0*/  IMAD.MOV.U32 R14, RZ, RZ, RZ ;  /* 0x000000ffff0e7224 */ /* 0x000fe200078e00ff */
[----:B------:R-:W-:Y:S02]  /*13d0*/  PLOP3.LUT P1, PT, P1, PT, PT, 0x8, 0x80 ;  /* 0x000000000080781c */ /* 0x000fe40000f2e170 */
[----:B------:R-:W-:Y:S01]  /*13e0*/  CS2R R12, SRZ ;  /* 0x00000000000c7805 */ /* 0x000fe2000001ff00 */
[----:B------:R-:W-:Y:S01]  /*13f0*/  IMAD.MOV.U32 R10, RZ, RZ, 0x1 ;  /* 0x00000001ff0a7424 */ /* 0x000fe200078e00ff */
[----:B------:R-:W4:Y:S01]  /*1400*/  LDC R0, c[0x0][0x374] ;  /* 0x0000dd00ff007b82 */ /* 0x000f220000000800 */
[----:B------:R-:W2:Y:S01]  /*1410*/  LDCU.64 UR22, c[0x0][0x348] ;  /* 0x00006900ff1677ac */ /* 0x000ea20008000a00 */
[----:B------:R-:W-:Y:S01]  /*1420*/  UMOV UR6, URZ ;  /* 0x000000ff00067c82 */ /* 0x000fe20008000000 */
[----:B-1----:R-:W-:-:S04]  /*1430*/  UIADD3 UR5, UPT, UPT, UR13, 0x7f, URZ ;  /* 0x0000007f0d057890 */ /* 0x002fc8000fffe0ff */
[----:B------:R-:W-:-:S04]  /*1440*/  USHF.R.S32.HI UR4, URZ, 0x1f, UR5 ;  /* 0x0000001fff047899 */ /* 0x000fc80008011405 */
[----:B------:R-:W-:-:S04]  /*1450*/  ULEA.HI UR4, UR4, UR5, URZ, 0x7 ;  /* 0x0000000504047291 */ /* 0x000fc8000f8f38ff */
[----:B------:R-:W-:Y:S02]  /*1460*/  USHF.R.S32.HI UR15, URZ, 0x7, UR4 ;  /* 0x00000007ff0f7899 */ /* 0x000fe40008011404 */
[----:B------:R-:W-:Y:S02]  /*1470*/  UIADD3 UR4, UPT, UPT, UR13, -0x1, URZ ;  /* 0xffffffff0d047890 */ /* 0x000fe4000fffe0ff */
[----:B------:R-:W-:Y:S02]  /*1480*/  UISETP.LT.U32.AND UP0, UPT, UR15, 0x5, UPT ;  /* 0x000000050f00788c */ /* 0x000fe4000bf01070 */
[----:B------:R-:W-:Y:S02]  /*1490*/  UISETP.GE.U32.AND UP1, UPT, UR4, -0xff, UPT ;  /* 0xffffff010400788c */ /* 0x000fe4000bf26070 */
[----:B------:R-:W-:Y:S02]  /*14a0*/  USEL UR14, UR15, 0x5, UP0 ;  /* 0x000000050f0e7887 */ /* 0x000fe40008000000 */
[----:B------:R-:W-:-:S02]  /*14b0*/  UIADD3 UR13, UPT, UPT, UR13, 0xfe, URZ ;  /* 0x000000fe0d0d7890 */ /* 0x000fc4000fffe0ff */
[----:B------:R-:W-:Y:S02]  /*14c0*/  UIADD3 UR5, UPT, UPT, UR14, -0x1, URZ ;  /* 0xffffffff0e057890 */ /* 0x000fe4000fffe0ff */
[----:B------:R-:W-:-:S03]  /*14d0*/  UIADD3 UR7, UPT, UPT, UR15, -UR14, URZ ;  /* 0x8000000e0f077290 */ /* 0x000fc6000fffe0ff */
[----:B------:R-:W-:-:S04]  /*14e0*/  @UP1 UIADD3 UR5, UPT, UPT, UR14, URZ, URZ ;  /* 0x000000ff0e051290 */ /* 0x000fc8000fffe0ff */
[----:B--2---:R-:W-:-:S12]  /*14f0*/  UIADD3 UR5, UPT, UPT, UR5, 0x1, URZ ;  /* 0x0000000105057890 */ /* 0x004fd8000fffe0ff */
.L_x_35:
[----:B------:R-:W-:Y:S01]  /*1500*/  UISETP.NE.AND UP0, UPT, UR37, URZ, UPT ;  /* 0x000000ff2500728c */ /* 0x000fe2000bf05270 */
[----:B------:R-:W1:Y:S08]  /*1510*/  S2UR UR37, SR_CgaCtaId ;  /* 0x00000000002579c3 */ /* 0x000e700000008800 */
[----:B------:R-:W-:Y:S05]  /*1520*/  BRA.U UP0, `(.L_x_18) ;  /* 0x0000000100347547 */ /* 0x000fea000b800000 */
[----:B------:R-:W2:Y:S01]  /*1530*/  S2R R2, SR_CgaCtaId ;  /* 0x0000000000027919 */ /* 0x000ea20000008800 */
[----:B------:R-:W-:-:S04]  /*1540*/  MOV R3, 0x400 ;  /* 0x0000040000037802 */ /* 0x000fc80000000f00 */
[----:B--2---:R-:W-:Y:S02]  /*1550*/  LEA R3, R2, R3, 0x18 ;  /* 0x0000000302037211 */ /* 0x004fe400078ec0ff */
[----:B------:R-:W-:-:S03]  /*1560*/  SHF.L.U32 R2, R10, 0x1f, RZ ;  /* 0x0000001f0a027819 */ /* 0x000fc600000006ff */
[----:B------:R-:W-:-:S04]  /*1570*/  IMAD R3, R12, 0x8, R3 ;  /* 0x000000080c037824 */ /* 0x000fc800078e0203 */
[----:B------:R-:W2:Y:S02]  /*1580*/  SYNCS.PHASECHK.TRANS64.TRYWAIT P0, [R3+URZ+0xe0], R2 ;  /* 0x0000e002030075a7 */ /* 0x000ea400080011ff */
[----:B--2---:R-:W-:Y:S05]  /*1590*/  @!P0 BRA `(.L_x_19) ;  /* 0x0000005400148947 */ /* 0x004fea0003800000 */
.L_x_96:
[----:B------:R-:W-:Y:S01]  /*15a0*/  VIADD R12, R12, 0x1 ;  /* 0x000000010c0c7836 */ /* 0x000fe20000000000 */
[----:B------:R2:W-:Y:S04]  /*15b0*/  SYNCS.ARRIVE.TRANS64.A1T0 RZ, [R3+URZ+0xd0], RZ ;  /* 0x0000d0ff03ff79a7 */ /* 0x0005e800081000ff */
[----:B------:R-:W-:-:S04]  /*15c0*/  ISETP.NE.AND P0, PT, R12, 0x2, PT ;  /* 0x000000020c00780c */ /* 0x000fc80003f05270 */
[----:B------:R-:W-:Y:S02]  /*15d0*/  SEL R12, R12, RZ, P0 ;  /* 0x000000ff0c0c7207 */ /* 0x000fe40000000000 */
[----:B--2---:R-:W-:-:S04]  /*15e0*/  SEL R3, RZ, 0x1, P0 ;  /* 0x00000001ff037807 */ /* 0x004fc80000000000 */
[----:B------:R-:W-:-:S07]  /*15f0*/  LOP3.LUT R10, R10, R3, RZ, 0x3c, !PT ;  /* 0x000000030a0a7212 */ /* 0x000fce00078e3cff */
.L_x_18:
[----:B------:R-:W-:Y:S01]  /*1600*/  UMOV UR4, 0x400 ;  /* 0x0000040000047882 */ /* 0x000fe20000000000 */
[----:B------:R-:W-:Y:S01]  /*1610*/  SHF.L.U32 R2, R15, 0x1f, RZ ;  /* 0x0000001f0f027819 */ /* 0x000fe200000006ff */
[----:B-1----:R-:W-:Y:S01]  /*1620*/  ULEA UR4, UR37, UR4, 0x18 ;  /* 0x0000000425047291 */ /* 0x002fe2000f8ec0ff */
[----:B------:R-:W-:Y:S01]  /*1630*/  R2UR UR35, R165 ;  /* 0x00000000a52372ca */ /* 0x000fe200000e0000 */
[----:B------:R-:W-:Y:S01]  /*1640*/  UISETP.GE.U32.AND UP0, UPT, UR13, 0xff, UPT ;  /* 0x000000ff0d00788c */ /* 0x000fe2000bf06070 */
[----:B------:R-:W-:Y:S01]  /*1650*/  R2UR UR11, R155 ;  /* 0x000000009b0b72ca */ /* 0x000fe200000e0000 */
[----:B------:R-:W-:Y:S01]  /*1660*/  ULEA UR8, UR6, UR4, 0x3 ;  /* 0x0000000406087291 */ /* 0x000fe2000f8e18ff */
[----:B------:R-:W-:-:S08]  /*1670*/  UMOV UR24, URZ ;  /* 0x000000ff00187c82 */ /* 0x000fd00008000000 */
[----:B------:R1:W2:Y:S01]  /*1680*/  SYNCS.PHASECHK.TRANS64.TRYWAIT P0, [UR8+0x28], R2 ;  /* 0x00002802ff0075a7 */ /* 0x0002a20008001108 */
[----:B------:R-:W-:Y:S02]  /*1690*/  USHF.L.U32 UR35, UR35, 0x7, URZ ;  /* 0x0000000723237899 */ /* 0x000fe400080006ff */
[----:B------:R-:W-:Y:S01]  /*16a0*/  USHF.L.U32 UR11, UR11, 0x6, URZ ;  /* 0x000000060b0b7899 */ /* 0x000fe200080006ff */
[----:B------:R-:W-:Y:S11]  /*16b0*/  BRA.U !UP0, `(.L_x_20) ;  /* 0x0000000108a87547 */ /* 0x000ff6000b800000 */
[----:B------:R-:W-:Y:S01]  /*16c0*/  UMOV UR16, URZ ;  /* 0x000000ff00107c82 */ /* 0x000fe20008000000 */
[----:B------:R-:W-:-:S05]  /*16d0*/  UMOV UR17, UR6 ;  /* 0x0000000600117c82 */ /* 0x000fca0008000000 */
.L_x_25:
[----:B-1----:R-:W-:Y:S01]  /*16e0*/  ULEA UR33, UR17, UR4, 0x3 ;  /* 0x0000000411217291 */ /* 0x002fe2000f8e18ff */
[----:B--2---:R-:W-:Y:S01]  /*16f0*/  @!P5 MOV R3, 0x6000 ;  /* 0x000060000003d802 */ /* 0x004fe20000000f00 */
[----:B--2---:R-:W-:Y:S10]  /*1700*/  @P0 BRA `(.L_x_21) ;  /* 0x00000000000c0947 */ /* 0x004ff40003800000 */
[----:B------:R-:W-:-:S04]  /*1710*/  SHF.L.U32 R5, R15, 0x1f, RZ ;  /* 0x0000001f0f057819 */ /* 0x000fc800000006ff */
[----:B------:R-:W2:Y:S02]  /*1720*/  SYNCS.PHASECHK.TRANS64.TRYWAIT P0, [UR33+0x28], R5 ;  /* 0x00002805ff0075a7 */ /* 0x000ea40008001121 */
[----:B--2---:R-:W-:Y:S05]  /*1730*/  @!P0 BRA `(.L_x_22) ;  /* 0x0000005000c08947 */ /* 0x004fea0003800000 */
.L_x_21:
[----:B------:R2:W-:Y:S01]  /*1740*/  @!P5 SYNCS.ARRIVE.TRANS64 RZ, [UR33], R3 ;  /* 0x00000003ffffd9a7 */ /* 0x0005e20008000021 */
[----:B------:R-:W-:Y:S04]  /*1750*/  BSSY.RECONVERGENT B0, `(.L_x_23) ;  /* 0x0000003000007945 */ /* 0x000fe80003800200 */
[----:B------:R-:W-:Y:S05]  /*1760*/  @P4 BRA `(.L_x_24) ;  /* 0x0000000000044947 */ /* 0x000fea0003800000 */
[----:B------:R-:W-:Y:S05]  /*1770*/  BPT.TRAP 0x1 ;  /* 0x000000040000795c */ /* 0x000fea0000300000 */
.L_x_24:
[----:B------:R-:W-:Y:S05]  /*1780*/  BSYNC.RECONVERGENT B0 ;  /* 0x0000000000007941 */ /* 0x000fea0003800200 */
.L_x_23:
[----:B------:R-:W-:Y:S02]  /*1790*/  UIADD3 UR6, UPT, UPT, UR17, 0x1, URZ ;  /* 0x0000000111067890 */ /* 0x000fe4000fffe0ff */
[----:B------:R-:W-:Y:S02]  /*17a0*/  ULEA UR32, UR17, UR4, 0xe ;  /* 0x0000000411207291 */ /* 0x000fe4000f8e70ff */
[----:B------:R-:W-:Y:S02]  /*17b0*/  UISETP.NE.AND UP0, UPT, UR6, 0x5, UPT ;  /* 0x000000050600788c */ /* 0x000fe4000bf05270 */
[----:B------:R-:W-:Y:S02]  /*17c0*/  UIADD3 UR26, UP1, UPT, UR22, 0x80, URZ ;  /* 0x00000080161a7890 */ /* 0x000fe4000ff3e0ff */
[----:B------:R-:W-:Y:S02]  /*17d0*/  USEL UR9, URZ, 0x1, UP0 ;  /* 0x00000001ff097887 */ /* 0x000fe40008000000 */
[----:B------:R-:W-:-:S02]  /*17e0*/  USEL UR6, UR6, URZ, UP0 ;  /* 0x000000ff06067287 */ /* 0x000fc40008000000 */
[----:B------:R-:W-:Y:S02]  /*17f0*/  UIADD3 UR20, UP0, UPT, UR22, 0x180, URZ ;  /* 0x0000018016147890 */ /* 0x000fe4000ff1e0ff */
[----:B------:R-:W-:Y:S01]  /*1800*/  ULEA UR8, UR6, UR4, 0x3 ;  /* 0x0000000406087291 */ /* 0x000fe2000f8e18ff */
[----:B------:R-:W-:Y:S01]  /*1810*/  LOP3.LUT R15, R15, UR9, RZ, 0x3c, !PT ;  /* 0x000000090f0f7c12 */ /* 0x000fe2000f8e3cff */
[----:B------:R-:W-:Y:S02]  /*1820*/  USHF.L.U32 UR34, UR16, 0x7, URZ ;  /* 0x0000000710227899 */ /* 0x000fe400080006ff */
[----:B------:R-:W-:Y:S01]  /*1830*/  UIADD3.X UR27, UPT, UPT, URZ, UR23, URZ, UP1, !UPT ;  /* 0x00000017ff1b7290 */ /* 0x000fe20008ffe4ff */
[----:B-1----:R-:W-:Y:S01]  /*1840*/  SHF.L.U32 R2, R15, 0x1f, RZ ;  /* 0x0000001f0f027819 */ /* 0x002fe200000006ff */
[----:B------:R-:W-:Y:S02]  /*1850*/  UIADD3 UR32, UPT, UPT, UR32, 0x4400, URZ ;  /* 0x0000440020207890 */ /* 0x000fe4000fffe0ff */
[----:B------:R-:W-:Y:S01]  /*1860*/  UIADD3.X UR21, UPT, UPT, URZ, UR23, URZ, UP0, !UPT ;  /* 0x00000017ff157290 */ /* 0x000fe200087fe4ff */
[----:B------:R1:W1:Y:S01]  /*1870*/  SYNCS.PHASECHK.TRANS64.TRYWAIT P0, [UR8+0x28], R2 ;  /* 0x00002802ff0075a7 */ /* 0x0002620008001108 */
[----:B------:R-:W-:Y:S01]  /*1880*/  ULEA UR8, UR17, UR4, 0xd ;  /* 0x0000000411087291 */ /* 0x000fe2000f8e68ff */
[----:B------:R-:W-:Y:S01]  /*1890*/  UMOV UR18, 0x0 ;  /* 0x0000000000127882 */ /* 0x000fe20000000000 */
[----:B------:R-:W-:-:S02]  /*18a0*/  UMOV UR19, 0x10000000 ;  /* 0x1000000000137882 */ /* 0x000fc40000000000 */
[----:B------:R-:W-:Y:S01]  /*18b0*/  UIADD3 UR8, UPT, UPT, UR8, 0x18400, URZ ;  /* 0x0001840008087890 */ /* 0x000fe2000fffe0ff */
[----:B------:R1:W-:Y:S01]  /*18c0*/  UTMALDG.3D [UR32], [UR26], desc[UR18] ;  /* 0x000012201a0075b4 */ /* 0x0003e20008011000 */
[----:B------:R-:W-:Y:S01]  /*18d0*/  UMOV UR12, UR36 ;  /* 0x00000024000c7c82 */ /* 0x000fe20008000000 */
[----:B------:R-:W-:Y:S01]  /*18e0*/  UMOV UR9, UR33 ;  /* 0x0000002100097c82 */ /* 0x000fe20008000000 */
[----:B------:R-:W-:Y:S01]  /*18f0*/  UMOV UR10, UR34 ;  /* 0x00000022000a7c82 */ /* 0x000fe20008000000 */
[----:B------:R-:W-:Y:S01]  /*1900*/  UIADD3 UR16, UPT, UPT, UR16, 0x1, URZ ;  /* 0x0000000110107890 */ /* 0x000fe2000fffe0ff */
[----:B------:R-:W-:Y:S01]  /*1910*/  UMOV UR24, UR5 ;  /* 0x0000000500187c82 */ /* 0x000fe20008000000 */
[----:B------:R-:W-:Y:S02]  /*1920*/  UMOV UR17, UR6 ;  /* 0x0000000600117c82 */ /* 0x000fe40008000000 */
[----:B------:R1:W-:Y:S01]  /*1930*/  UTMALDG.3D [UR8], [UR20], desc[UR18] ;  /* 0x00001208140075b4 */ /* 0x0003e20008011000 */
[----:B------:R-:W-:-:S09]  /*1940*/  UISETP.NE.AND UP0, UPT, UR16, UR5, UPT ;  /* 0x000000051000728c */ /* 0x000fd2000bf05270 */
[----:B------:R-:W-:Y:S05]  /*1950*/  BRA.U UP0, `(.L_x_25) ;  /* 0xfffffffd00607547 */ /* 0x000fea000b83ffff */
.L_x_20:
[----:B-1----:R-:W-:Y:S01]  /*1960*/  ULEA UR8, UR6, UR4, 0x3 ;  /* 0x0000000406087291 */ /* 0x002fe2000f8e18ff */
[----:B------:R-:W-:Y:S01]  /*1970*/  SHF.L.U32 R2, R15, 0x1f, RZ ;  /* 0x0000001f0f027819 */ /* 0x000fe200000006ff */
[----:B------:R-:W-:Y:S01]  /*1980*/  @!P1 SYNCS.ARRIVE.TRANS64.A1T0 RZ, [UR4+0x68], RZ ;  /* 0x000068ffffff99a7 */ /* 0x000fe20008100004 */
[----:B------:R-:W-:-:S06]  /*1990*/  UISETP.GT.AND UP0, UPT, UR15, UR14, UPT ;  /* 0x0000000e0f00728c */ /* 0x000fcc000bf04270 */
[----:B--2---:R1:W2:Y:S03]  /*19a0*/  SYNCS.PHASECHK.TRANS64.TRYWAIT P0, [UR8+0x28], R2 ;  /* 0x00002802ff0075a7 */ /* 0x0042a60008001108 */
[----:B------:R-:W-:Y:S05]  /*19b0*/  BRA.U !UP0, `(.L_x_26) ;  /* 0x0000000108ac7547 */ /* 0x000fea000b800000 */
[----:B------:R-:W-:Y:S01]  /*19c0*/  UIADD3 UR21, UPT, UPT, UR7, UR24, URZ ;  /* 0x0000001807157290 */ /* 0x000fe2000fffe0ff */
[----:B------:R-:W-:-:S11]  /*19d0*/  UMOV UR25, UR6 ;  /* 0x0000000600197c82 */ /* 0x000fd60008000000 */
.L_x_31:
[----:B-1----:R-:W-:Y:S01]  /*19e0*/  ULEA UR17, UR25, UR4, 0x3 ;  /* 0x0000000419117291 */ /* 0x002fe2000f8e18ff */
[----:B--2---:R-:W-:Y:S01]  /*19f0*/  @!P5 MOV R3, 0x6000 ;  /* 0x000060000003d802 */ /* 0x004fe20000000f00 */
[----:B--2---:R-:W-:Y:S10]  /*1a00*/  @P0 BRA `(.L_x_27) ;  /* 0x00000000000c0947 */ /* 0x004ff40003800000 */
[----:B------:R-:W-:-:S04]  /*1a10*/  SHF.L.U32 R5, R15, 0x1f, RZ ;  /* 0x0000001f0f057819 */ /* 0x000fc800000006ff */
[----:B------:R-:W2:Y:S02]  /*1a20*/  SYNCS.PHASECHK.TRANS64.TRYWAIT P0, [UR17+0x28], R5 ;  /* 0x00002805ff0075a7 */ /* 0x000ea40008001111 */
[----:B--2---:R-:W-:Y:S05]  /*1a30*/  @!P0 BRA `(.L_x_28) ;  /* 0x0000005000188947 */ /* 0x004fea0003800000 */
.L_x_27:
[----:B------:R2:W-:Y:S01]  /*1a40*/  @!P5 SYNCS.ARRIVE.TRANS64 RZ, [UR17], R3 ;  /* 0x00000003ffffd9a7 */ /* 0x0005e20008000011 */
[----:B------:R-:W-:Y:S04]  /*1a50*/  BSSY.RECONVERGENT B0, `(.L_x_29) ;  /* 0x0000003000007945 */ /* 0x000fe80003800200 */
[----:B------:R-:W-:Y:S05]  /*1a60*/  @P4 BRA `(.L_x_30) ;  /* 0x0000000000044947 */ /* 0x000fea0003800000 */
[----:B------:R-:W-:Y:S05]  /*1a70*/  BPT.TRAP 0x1 ;  /* 0x000000040000795c */ /* 0x000fea0000300000 */
.L_x_30:
[----:B------:R-:W-:Y:S05]  /*1a80*/  BSYNC.RECONVERGENT B0 ;  /* 0x0000000000007941 */ /* 0x000fea0003800200 */
.L_x_29:
        /* <DEDUP_REMOVED lines=10> */
[----:B------:R-:W-:Y:S01]  /*1b30*/  UIADD3 UR16, UPT, UPT, UR16, 0x4400, URZ ;  /* 0x0000440010107890 */ /* 0x000fe2000fffe0ff */
[----:B-1----:R-:W-:Y:S01]  /*1b40*/  SHF.L.U32 R2, R15, 0x1f, RZ ;  /* 0x0000001f0f027819 */ /* 0x002fe200000006ff */
[----:B------:R-:W-:Y:S02]  /*1b50*/  UIADD3.X UR31, UPT, UPT, URZ, UR23, URZ, UP1, !UPT ;  /* 0x00000017ff1f7290 */ /* 0x000fe40008ffe4ff */
[----:B------:R-:W-:Y:S01]  /*1b60*/  UIADD3.X UR29, UPT, UPT, URZ, UR23, URZ, UP0, !UPT ;  /* 0x00000017ff1d7290 */ /* 0x000fe200087fe4ff */
[----:B------:R1:W1:Y:S01]  /*1b70*/  SYNCS.PHASECHK.TRANS64.TRYWAIT P0, [UR8+0x28], R2 ;  /* 0x00002802ff0075a7 */ /* 0x0002620008001108 */
[----:B------:R-:W-:Y:S01]  /*1b80*/  ULEA UR8, UR25, UR4, 0xd ;  /* 0x0000000419087291 */ /* 0x000fe2000f8e68ff */
[----:B------:R-:W-:Y:S01]  /*1b90*/  UMOV UR26, 0x0 ;  /* 0x00000000001a7882 */ /* 0x000fe20000000000 */
[----:B------:R-:W-:-:S02]  /*1ba0*/  UMOV UR27, 0x10000000 ;  /* 0x10000000001b7882 */ /* 0x000fc40000000000 */
[----:B------:R-:W-:Y:S01]  /*1bb0*/  UIADD3 UR8, UPT, UPT, UR8, 0x18400, URZ ;  /* 0x0001840008087890 */ /* 0x000fe2000fffe0ff */
[----:B------:R-:W-:Y:S01]  /*1bc0*/  UMOV UR19, UR35 ;  /* 0x0000002300137c82 */ /* 0x000fe20008000000 */
[----:B------:R-:W-:Y:S01]  /*1bd0*/  UMOV UR20, UR36 ;  /* 0x0000002400147c82 */ /* 0x000fe20008000000 */
[----:B------:R-:W-:Y:S01]  /*1be0*/  UMOV UR12, UR36 ;  /* 0x00000024000c7c82 */ /* 0x000fe20008000000 */
[----:B------:R-:W-:Y:S01]  /*1bf0*/  UMOV UR9, UR17 ;  /* 0x0000001100097c82 */ /* 0x000fe20008000000 */
[----:B------:R-:W-:Y:S01]  /*1c00*/  UMOV UR10, UR18 ;  /* 0x00000012000a7c82 */ /* 0x000fe20008000000 */
[----:B------:R1:W-:Y:S01]  /*1c10*/  UTMALDG.3D [UR16], [UR30], desc[UR26] ;  /* 0x00001a101e0075b4 */ /* 0x0003e20008011000 */
[----:B------:R-:W-:Y:S01]  /*1c20*/  UIADD3 UR24, UPT, UPT, UR24, 0x1, URZ ;  /* 0x0000000118187890 */ /* 0x000fe2000fffe0ff */
[----:B------:R-:W-:-:S03]  /*1c30*/  UMOV UR25, UR6 ;  /* 0x0000000600197c82 */ /* 0x000fc60008000000 */
[----:B------:R-:W-:Y:S01]  /*1c40*/  UISETP.NE.AND UP0, UPT, UR24, UR21, UPT ;  /* 0x000000151800728c */ /* 0x000fe2000bf05270 */
[----:B------:R1:W-:Y:S08]  /*1c50*/  UTMALDG.3D [UR8], [UR28], desc[UR26] ;  /* 0x00001a081c0075b4 */ /* 0x0003f00008011000 */
[----:B------:R-:W-:Y:S05]  /*1c60*/  BRA.U UP0, `(.L_x_31) ;  /* 0xfffffffd005c7547 */ /* 0x000fea000b83ffff */
.L_x_26:
[C---:B-1----:R-:W-:Y:S01]  /*1c70*/  LEA R2, R14.reuse, UR4, 0x3 ;  /* 0x000000040e027c11 */ /* 0x042fe2000f8e18ff */
[----:B------:R-:W-:Y:S01]  /*1c80*/  NOP ;  /* 0x0000000000007918 */ /* 0x000fe20000000000 */
[----:B--2---:R-:W-:Y:S02]  /*1c90*/  SHF.L.U32 R3, R13, 0x1f, RZ ;  /* 0x0000001f0d037819 */ /* 0x004fe400000006ff */
[----:B------:R-:W-:Y:S02]  /*1ca0*/  LEA R4, R14, UR4, 0x4 ;  /* 0x000000040e047c11 */ /* 0x000fe4000f8e20ff */
[----:B------:R-:W1:Y:S02]  /*1cb0*/  SYNCS.PHASECHK.TRANS64.TRYWAIT P0, [R2+URZ+0x70], R3 ;  /* 0x00007003020075a7 */ /* 0x000e6400080011ff */
[----:B-1----:R-:W-:Y:S05]  /*1cc0*/  @!P0 BRA `(.L_x_32) ;  /* 0x0000004c008c8947 */ /* 0x002fea0003800000 */
.L_x_99:
[----:B------:R-:W2:Y:S01]  /*1cd0*/  LDS.128 R4, [R4+0x100] ;  /* 0x0001000004047984 */ /* 0x000ea20000000c00 */
[----:B---3--:R-:W-:Y:S01]  /*1ce0*/  ISETP.GE.AND P0, PT, R72, 0x1, PT ;  /* 0x000000014800780c */ /* 0x008fe20003f06270 */
[----:B-1----:R-:W-:Y:S01]  /*1cf0*/  VIADD R2, R2, 0x80 ;  /* 0x0000008002027836 */ /* 0x002fe20000000000 */
[----:B------:R-:W-:Y:S01]  /*1d00*/  @!PT LDS RZ, [RZ] ;  /* 0x00000000fffff984 */ /* 0x000fe20000000800 */
[----:B------:R-:W-:Y:S01]  /*1d10*/  @!PT LDS RZ, [RZ] ;  /* 0x00000000fffff984 */ /* 0x000fe20000000800 */
[----:B------:R-:W-:Y:S01]  /*1d20*/  @!PT LDS RZ, [RZ] ;  /* 0x00000000fffff984 */ /* 0x000fe20000000800 */
[----:B------:R-:W-:Y:S01]  /*1d30*/  @!PT LDS RZ, [RZ] ;  /* 0x00000000fffff984 */ /* 0x000fe20000000800 */
[----:B------:R1:W-:Y:S06]  /*1d40*/  MEMBAR.ALL.CTA ;  /* 0x0000000000007992 */ /* 0x0003ec0000008000 */
[----:B-1----:R-:W1:Y:S01]  /*1d50*/  FENCE.VIEW.ASYNC.S ;  /* 0x00000000000073c6 */ /* 0x002e620000000000 */
[----:B------:R-:W-:-:S04]  /*1d60*/  PRMT R2, RZ, 0x654, R2 ;  /* 0x00000654ff027816 */ /* 0x000fc80000000002 */
[----:B-1----:R1:W-:Y:S01]  /*1d70*/  SYNCS.ARRIVE.TRANS64.RED.A1T0 RZ, [R2+URZ], RZ ;  /* 0x000000ff02ff79a7 */ /* 0x0023e200081004ff */
[----:B--2---:R-:W-:-:S13]  /*1d80*/  LOP3.LUT P2, RZ, R6, 0x1, RZ, 0xc0, !PT ;  /* 0x0000000106ff7812 */ /* 0x004fda000784c0ff */
[----:B------:R-:W-:Y:S01]  /*1d90*/  @P2 SHF.R.U32.HI R3, RZ, 0x10, R5 ;  /* 0x00000010ff032819 */ /* 0x000fe20000011605 */
[----:B------:R-:W-:Y:S01]  /*1da0*/  VOTEU.ANY UP0, P2 ;  /* 0x0000000000ff7886 */ /* 0x000fe20001000100 */
[----:B------:R-:W-:Y:S02]  /*1db0*/  @P2 MOV R11, R4 ;  /* 0x00000004000b2202 */ /* 0x000fe40000000f00 */
[----:B------:R-:W-:Y:S02]  /*1dc0*/  @P2 R2UR.BROADCAST UR8, R3 ;  /* 0x00000000030822ca */ /* 0x000fe400008e0000 */
[----:B------:R-:W-:-:S11]  /*1dd0*/  @P2 LOP3.LUT R8, R5, 0xffff, RZ, 0xc0, !PT ;  /* 0x0000ffff05082812 */ /* 0x000fd600078ec0ff */
[----:B------:R-:W-:Y:S01]  /*1de0*/  @UP0 UMOV UR36, UR8 ;  /* 0x0000000800240c82 */ /* 0x000fe20008000000 */
[----:B-1----:R-:W-:Y:S05]  /*1df0*/  @!P0 BRA `(.L_x_33) ;  /* 0x0000000000b88947 */ /* 0x002fea0003800000 */
[----:B------:R-:W4:Y:S01]  /*1e00*/  LDC.64 R4, c[0x0][0xb18] ;  /* 0x0002c600ff047b82 */ /* 0x000f220000000a00 */
[----:B------:R-:W-:-:S07]  /*1e10*/  ISETP.NE.AND P3, PT, R72, 0x1, PT ;  /* 0x000000014800780c */ /* 0x000fce0003f65270 */
[----:B------:R-:W1:Y:S08]  /*1e20*/  LDC.64 R6, c[0x0][0xb10] ;  /* 0x0002c400ff067b82 */ /* 0x000e700000000a00 */
[----:B------:R-:W2:Y:S08]  /*1e30*/  LDC R16, c[0x0][0xb20] ;  /* 0x0002c800ff107b82 */ /* 0x000eb00000000800 */
[----:B------:R-:W3:Y:S01]  /*1e40*/  LDC R18, c[0x0][0xb0c] ;  /* 0x0002c300ff127b82 */ /* 0x000ee20000000800 */
[----:B----4-:R-:W-:Y:S01]  /*1e50*/  IMAD.HI.U32 R17, R0, R5, RZ ;  /* 0x0000000500117227 */ /* 0x010fe200078e00ff */
[----:B------:R-:W-:-:S03]  /*1e60*/  ISETP.NE.AND P0, PT, R4, 0x1, PT ;  /* 0x000000010400780c */ /* 0x000fc60003f05270 */
[----:B------:R-:W-:-:S03]  /*1e70*/  IMAD.HI.U32 R5, R8, R5, RZ ;  /* 0x0000000508057227 */ /* 0x000fc600078e00ff */
[----:B------:R-:W4:Y:S01]  /*1e80*/  LDC.64 R2, c[0x0][0xb28] ;  /* 0x0002ca00ff027b82 */ /* 0x000f220000000a00 */
[----:B-1----:R-:W-:-:S04]  /*1e90*/  IMAD.HI.U32 R20, R9, R6, RZ ;  /* 0x0000000609147227 */ /* 0x002fc800078e00ff */
[----:B------:R-:W-:Y:S01]  /*1ea0*/  IMAD.HI.U32 R22, R11, R6, RZ ;  /* 0x000000060b167227 */ /* 0x000fe200078e00ff */
[----:B------:R-:W-:Y:S02]  /*1eb0*/  SHF.R.U32.HI R20, RZ, R7, R20 ;  /* 0x00000007ff147219 */ /* 0x000fe40000011614 */
[-C--:B--2---:R-:W-:Y:S02]  /*1ec0*/  SHF.R.U32.HI R17, RZ, R16.reuse, R17 ;  /* 0x00000010ff117219 */ /* 0x084fe40000011611 */
[----:B------:R-:W-:Y:S02]  /*1ed0*/  SHF.R.U32.HI R5, RZ, R16, R5 ;  /* 0x00000010ff057219 */ /* 0x000fe40000011605 */
[----:B------:R-:W-:Y:S02]  /*1ee0*/  SEL R17, R0, R17, !P0 ;  /* 0x0000001100117207 */ /* 0x000fe40004000000 */
[----:B------:R-:W-:Y:S02]  /*1ef0*/  SHF.R.U32.HI R22, RZ, R7, R22 ;  /* 0x00000007ff167219 */ /* 0x000fe40000011616 */
[----:B---3--:R-:W-:-:S02]  /*1f00*/  ISETP.NE.AND P1, PT, R18, 0x1, PT ;  /* 0x000000011200780c */ /* 0x008fc40003f25270 */
[----:B------:R-:W-:Y:S02]  /*1f10*/  SEL R5, R8, R5, !P0 ;  /* 0x0000000508057207 */ /* 0x000fe40004000000 */
[----:B------:R-:W-:Y:S02]  /*1f20*/  SEL R19, R9, R20, !P1 ;  /* 0x0000001409137207 */ /* 0x000fe40004800000 */
[----:B------:R-:W-:Y:S01]  /*1f30*/  SEL R7, R11, R22, !P1 ;  /* 0x000000160b077207 */ /* 0x000fe20004800000 */
[----:B----4-:R-:W-:-:S04]  /*1f40*/  IMAD.HI.U32 R20, R17, R2, RZ ;  /* 0x0000000211147227 */ /* 0x010fc800078e00ff */
[----:B------:R-:W-:Y:S01]  /*1f50*/  IMAD.HI.U32 R6, R19, R2, RZ ;  /* 0x0000000213067227 */ /* 0x000fe200078e00ff */
[----:B------:R-:W-:-:S04]  /*1f60*/  @P3 SHF.R.U32.HI R17, RZ, R3, R20 ;  /* 0x00000003ff113219 */ /* 0x000fc80000011614 */
[----:B------:R-:W-:Y:S01]  /*1f70*/  @P3 SHF.R.U32.HI R19, RZ, R3, R6 ;  /* 0x00000003ff133219 */ /* 0x000fe20000011606 */
[----:B------:R-:W-:-:S04]  /*1f80*/  IMAD R17, R72, R17, RZ ;  /* 0x0000001148117224 */ /* 0x000fc800078e02ff */
[----:B------:R-:W-:Y:S01]  /*1f90*/  IMAD R6, R72, R19, RZ ;  /* 0x0000001348067224 */ /* 0x000fe200078e02ff */
[C---:B------:R-:W-:Y:S02]  /*1fa0*/  ISETP.GE.AND P0, PT, R5.reuse, R17, PT ;  /* 0x000000110500720c */ /* 0x040fe40003f06270 */
[----:B------:R-:W-:Y:S02]  /*1fb0*/  IADD3 R17, PT, PT, -R5, RZ, RZ ;  /* 0x000000ff05117210 */ /* 0x000fe40007ffe1ff */
[----:B------:R-:W-:Y:S01]  /*1fc0*/  ISETP.GE.OR P0, PT, R7, R6, P0 ;  /* 0x000000060700720c */ /* 0x000fe20000706670 */
[----:B------:R-:W-:-:S04]  /*1fd0*/  IMAD.HI.U32 R6, R5, R2, RZ ;  /* 0x0000000205067227 */ /* 0x000fc800078e00ff */
[----:B------:R-:W-:Y:S01]  /*1fe0*/  IMAD R8, R4, R17, R8 ;  /* 0x0000001104087224 */ /* 0x000fe200078e0208 */
[----:B------:R-:W-:-:S04]  /*1ff0*/  SHF.R.U32.HI R6, RZ, R3, R6 ;  /* 0x00000003ff067219 */ /* 0x000fc80000011606 */
[----:B------:R-:W-:-:S03]  /*2000*/  SEL R6, R5, R6, !P3 ;  /* 0x0000000605067207 */ /* 0x000fc60005800000 */
[----:B------:R-:W-:-:S04]  /*2010*/  @!P0 IMAD.HI.U32 R16, R7, R2, RZ ;  /* 0x0000000207108227 */ /* 0x000fc800078e00ff */
[----:B------:R-:W-:Y:S01]  /*2020*/  IMAD.MOV R2, RZ, RZ, -R6 ;  /* 0x000000ffff027224 */ /* 0x000fe200078e0a06 */
[----:B------:R-:W-:-:S03]  /*2030*/  @!P0 SHF.R.U32.HI R16, RZ, R3, R16 ;  /* 0x00000003ff108219 */ /* 0x000fc60000011610 */
[----:B------:R-:W-:Y:S01]  /*2040*/  IMAD R2, R72, R2, R5 ;  /* 0x0000000248027224 */ /* 0x000fe200078e0205 */
[----:B------:R-:W-:-:S05]  /*2050*/  @!P0 SEL R3, R7, R16, !P3 ;  /* 0x0000001007038207 */ /* 0x000fca0005800000 */
[--C-:B------:R-:W-:Y:S02]  /*2060*/  @!P0 IMAD.IADD R6, R6, 0x1, -R3.reuse ;  /* 0x0000000106068824 */ /* 0x100fe400078e0a03 */
[----:B------:R-:W-:Y:S01]  /*2070*/  @!P0 IMAD R3, R2, R19, R3 ;  /* 0x0000001302038224 */ /* 0x000fe200078e0203 */
[----:B------:R-:W-:Y:S01]  /*2080*/  IADD3 R2, PT, PT, -R7, RZ, RZ ;  /* 0x000000ff07027210 */ /* 0x000fe20007ffe1ff */
[----:B------:R-:W-:Y:S02]  /*2090*/  @!P0 IMAD R5, R72, R6, R7 ;  /* 0x0000000648058224 */ /* 0x000fe400078e0207 */
[----:B------:R-:W-:Y:S02]  /*20a0*/  @!P0 IMAD.MOV.U32 R7, RZ, RZ, R3 ;  /* 0x000000ffff078224 */ /* 0x000fe400078e0003 */
[----:B------:R-:W-:Y:S02]  /*20b0*/  IMAD R2, R18, R2, R11 ;  /* 0x0000000212027224 */ /* 0x000fe400078e020b */
[----:B------:R-:W-:-:S02]  /*20c0*/  IMAD R8, R5, R4, R8 ;  /* 0x0000000405087224 */ /* 0x000fc400078e0208 */
[----:B------:R-:W-:Y:S02]  /*20d0*/  IMAD R11, R7, R18, R2 ;  /* 0x00000012070b7224 */ /* 0x000fe400078e0202 */
.L_x_33:
[----:B------:R-:W1:Y:S02]  /*20e0*/  LDCU UR8, c[0x0][0xb30] ;  /* 0x00016600ff0877ac */ /* 0x000e640008000800 */
[----:B-1----:R-:W-:-:S09]  /*20f0*/  UISETP.NE.AND UP0, UPT, UR8, 0x1, UPT ;  /* 0x000000010800788c */ /* 0x002fd2000bf05270 */
[----:B------:R-:W-:Y:S05]  /*2100*/  BRA.U UP0, `(.L_x_34) ;  /* 0x0000000100407547 */ /* 0x000fea000b800000 */
[----:B------:R-:W1:Y:S08]  /*2110*/  LDC.64 R4, c[0x0][0xb10] ;  /* 0x0002c400ff047b82 */ /* 0x000e700000000a00 */
[----:B------:R-:W2:Y:S08]  /*2120*/  LDC.64 R2, c[0x0][0xb18] ;  /* 0x0002c600ff027b82 */ /* 0x000eb00000000a00 */
[----:B------:R-:W3:Y:S08]  /*2130*/  LDC R6, c[0x0][0xb20] ;  /* 0x0002c800ff067b82 */ /* 0x000ef00000000800 */
[----:B------:R-:W4:Y:S01]  /*2140*/  LDC R16, c[0x0][0xb0c] ;  /* 0x0002c300ff107b82 */ /* 0x000f220000000800 */
[----:B-1----:R-:W-:-:S05]  /*2150*/  IMAD.HI.U32 R4, R11, R4, RZ ;  /* 0x000000040b047227 */ /* 0x002fca00078e00ff */
[----:B------:R-:W-:Y:S01]  /*2160*/  SHF.R.U32.HI R4, RZ, R5, R4 ;  /* 0x00000005ff047219 */ /* 0x000fe20000011604 */
[----:B--2---:R-:W-:Y:S01]  /*2170*/  IMAD.HI.U32 R3, R8, R3, RZ ;  /* 0x0000000308037227 */ /* 0x004fe200078e00ff */
[----:B------:R-:W-:-:S04]  /*2180*/  ISETP.NE.AND P0, PT, R2, 0x1, PT ;  /* 0x000000010200780c */ /* 0x000fc80003f05270 */
[----:B---3--:R-:W-:-:S04]  /*2190*/  SHF.R.U32.HI R3, RZ, R6, R3 ;  /* 0x00000006ff037219 */ /* 0x008fc80000011603 */
[----:B------:R-:W-:Y:S02]  /*21a0*/  SEL R3, R8, R3, !P0 ;  /* 0x0000000308037207 */ /* 0x000fe40004000000 */
[----:B----4-:R-:W-:-:S04]  /*21b0*/  ISETP.NE.AND P1, PT, R16, 0x1, PT ;  /* 0x000000011000780c */ /* 0x010fc80003f25270 */
[----:B------:R-:W-:-:S05]  /*21c0*/  SEL R4, R11, R4, !P1 ;  /* 0x000000040b047207 */ /* 0x000fca0004800000 */
[----:B------:R-:W-:Y:S02]  /*21d0*/  IMAD.IADD R5, R3, 0x1, -R4 ;  /* 0x0000000103057824 */ /* 0x000fe400078e0a04 */
[----:B------:R-:W-:Y:S02]  /*21e0*/  IMAD.IADD R3, R4, 0x1, -R3 ;  /* 0x0000000104037824 */ /* 0x000fe400078e0a03 */
[----:B------:R-:W-:Y:S02]  /*21f0*/  IMAD R11, R5, R16, R11 ;  /* 0x00000010050b7224 */ /* 0x000fe400078e020b */
[----:B------:R-:W-:-:S07]  /*2200*/  IMAD R8, R3, R2, R8 ;  /* 0x0000000203087224 */ /* 0x000fce00078e0208 */
.L_x_34:
[----:B------:R-:W-:Y:S01]  /*2210*/  VIADD R14, R14, 0x1 ;  /* 0x000000010e0e7836 */ /* 0x000fe20000000000 */
[----:B------:R-:W-:Y:S01]  /*2220*/  PLOP3.LUT P1, PT, PT, PT, PT, 0x80, 0x8 ;  /* 0x000000000008781c */ /* 0x000fe20003f2f070 */
[----:B------:R-:W-:Y:S02]  /*2230*/  IMAD.IADD R165, R11, 0x1, R154 ;  /* 0x000000010ba57824 */ /* 0x000fe400078e029a */
[----:B------:R-:W-:Y:S01]  /*2240*/  IMAD.IADD R155, R8, 0x1, R143 ;  /* 0x00000001089b7824 */ /* 0x000fe200078e028f */
[----:B------:R-:W-:-:S04]  /*2250*/  ISETP.NE.AND P0, PT, R14, 0x2, PT ;  /* 0x000000020e00780c */ /* 0x000fc80003f05270 */
[----:B------:R-:W-:Y:S02]  /*2260*/  SEL R2, RZ, 0x1, P0 ;  /* 0x00000001ff027807 */ /* 0x000fe40000000000 */
[----:B------:R-:W-:Y:S02]  /*2270*/  SEL R14, R14, RZ, P0 ;  /* 0x000000ff0e0e7207 */ /* 0x000fe40000000000 */
[----:B------:R-:W-:Y:S01]  /*2280*/  LOP3.LUT R13, R13, R2, RZ, 0x3c, !PT ;  /* 0x000000020d0d7212 */ /* 0x000fe200078e3cff */
[----:B------:R-:W-:Y:S06]  /*2290*/  @P2 BRA `(.L_x_35) ;  /* 0xfffffff000982947 */ /* 0x000fec000383ffff */
[----:B------:R-:W-:Y:S01]  /*22a0*/  UIADD3 UR4, UPT, UPT, UR4, 0x28, URZ ;  /* 0x0000002804047890 */ /* 0x000fe2000fffe0ff */
[----:B------:R-:W-:-:S03]  /*22b0*/  SHF.L.U32 R3, R15, 0x1f, RZ ;  /* 0x0000001f0f037819 */ /* 0x000fc600000006ff */
[----:B------:R-:W-:-:S09]  /*22c0*/  ULEA UR5, UR6, UR4, 0x3 ;  /* 0x0000000406057291 */ /* 0x000fd2000f8e18ff */
[----:B------:R-:W1:Y:S02]  /*22d0*/  SYNCS.PHASECHK.TRANS64.TRYWAIT P0, [UR5], R3 ;  /* 0x00000003ff0075a7 */ /* 0x000e640008001105 */
[----:B-1----:R-:W-:Y:S05]  /*22e0*/  @!P0 BRA `(.L_x_36) ;  /* 0x0000004800188947 */ /* 0x002fea0003800000 */
.L_x_101:
[----:B------:R-:W-:-:S04]  /*22f0*/  UIADD3 UR6, UPT, UPT, UR6, 0x1, URZ ;  /* 0x0000000106067890 */ /* 0x000fc8000fffe0ff */
[----:B------:R-:W-:-:S04]  /*2300*/  UISETP.NE.AND UP0, UPT, UR6, 0x5, UPT ;  /* 0x000000050600788c */ /* 0x000fc8000bf05270 */
[----:B------:R-:W-:Y:S02]  /*2310*/  USEL UR7, URZ, 0x1, UP0 ;  /* 0x00000001ff077887 */ /* 0x000fe40008000000 */
[----:B------:R-:W-:-:S04]  /*2320*/  USEL UR6, UR6, URZ, UP0 ;  /* 0x000000ff06067287 */ /* 0x000fc80008000000 */
[----:B------:R-:W-:Y:S01]  /*2330*/  ULEA UR5, UR6, UR4, 0x3 ;  /* 0x0000000406057291 */ /* 0x000fe2000f8e18ff */
[----:B------:R-:W-:-:S04]  /*2340*/  LOP3.LUT R2, R15, UR7, RZ, 0x3c, !PT ;  /* 0x000000070f027c12 */ /* 0x000fc8000f8e3cff */
[----:B-1----:R-:W-:-:S04]  /*2350*/  SHF.L.U32 R3, R2, 0x1f, RZ ;  /* 0x0000001f02037819 */ /* 0x002fc800000006ff */
[----:B------:R-:W1:Y:S02]  /*2360*/  SYNCS.PHASECHK.TRANS64.TRYWAIT P0, [UR5], R3 ;  /* 0x00000003ff0075a7 */ /* 0x000e640008001105 */
[----:B-1----:R-:W-:Y:S05]  /*2370*/  @!P0 BRA `(.L_x_37) ;  /* 0x00000048000c8947 */ /* 0x002fea0003800000 */
.L_x_103:
        /* <DEDUP_REMOVED lines=9> */
.L_x_105:
        /* <DEDUP_REMOVED lines=9> */
.L_x_107:
[----:B------:R-:W-:-:S04]  /*24a0*/  UIADD3 UR6, UPT, UPT, UR6, 0x1, URZ ;  /* 0x0000000106067890 */ /* 0x000fc8000fffe0ff */
[----:B------:R-:W-:-:S04]  /*24b0*/  UISETP.NE.AND UP0, UPT, UR6, 0x5, UPT ;  /* 0x000000050600788c */ /* 0x000fc8000bf05270 */
[----:B------:R-:W-:Y:S02]  /*24c0*/  USEL UR5, URZ, 0x1, UP0 ;  /* 0x00000001ff057887 */ /* 0x000fe40008000000 */
[----:B------:R-:W-:-:S04]  /*24d0*/  USEL UR6, UR6, URZ, UP0 ;  /* 0x000000ff06067287 */ /* 0x000fc80008000000 */
[----:B------:R-:W-:Y:S01]  /*24e0*/  ULEA UR6, UR6, UR4, 0x3 ;  /* 0x0000000406067291 */ /* 0x000fe2000f8e18ff */
[----:B-1----:R-:W-:-:S04]  /*24f0*/  LOP3.LUT R3, R2, UR5, RZ, 0x3c, !PT ;  /* 0x0000000502037c12 */ /* 0x002fc8000f8e3cff */
[----:B------:R-:W-:Y:S01]  /*2500*/  SHF.L.U32 R3, R3, 0x1f, RZ ;  /* 0x0000001f03037819 */ /* 0x000fe200000006ff */
[----:B----4-:R-:W-:-:S07]  /*2510*/  IMAD.U32 R0, RZ, RZ, UR6 ;  /* 0x00000006ff007e24 */ /* 0x010fce000f8e00ff */
.L_x_40:
[----:B-1----:R1:W2:Y:S02]  /*2520*/  SYNCS.PHASECHK.TRANS64.TRYWAIT P0, [R0+URZ], R3 ;  /* 0x00000003000075a7 */ /* 0x0022a400080011ff */
[----:B--2---:R-:W-:Y:S05]  /*2530*/  @!P0 NANOSLEEP.SYNCS 0x989680 ;  /* 0x009896800000895d */ /* 0x004fea0003900000 */
[----:B------:R-:W2:Y:S02]  /*2540*/  @!P0 SYNCS.PHASECHK.TRANS64 P0, [R0+URZ], R3 ;  /* 0x00000003000085a7 */ /* 0x000ea400080010ff */
[----:B--2---:R-:W-:Y:S05]  /*2550*/  @P0 EXIT ;  /* 0x000000000000094d */ /* 0x004fea0003800000 */
[----:B------:R-:W-:Y:S05]  /*2560*/  BRA `(.L_x_40) ;  /* 0xfffffffc00ec7947 */ /* 0x000fea000383ffff */
.L_x_17:
[----:B------:R-:W-:-:S04]  /*2570*/  UISETP.NE.AND UP1, UPT, UR37, URZ, UPT ;  /* 0x000000ff2500728c */ /* 0x000fc8000bf25270 */
[----:B------:R-:W-:-:S09]  /*2580*/  UISETP.NE.OR UP1, UPT, UR8, 0x1, UP1 ;  /* 0x000000010800788c */ /* 0x000fd20008f25670 */
[----:B------:R-:W-:Y:S05]  /*2590*/  BRA.U UP1, `(.L_x_41) ;  /* 0x0000000501487547 */ /* 0x000fea000b800000 */
[----:B------:R-:W-:Y:S01]  /*25a0*/  ISETP.NE.AND P2, PT, R2, RZ, PT ;  /* 0x000000ff0200720c */ /* 0x000fe20003f45270 */
[----:B------:R-:W-:Y:S01]  /*25b0*/  IMAD.MOV.U32 R12, RZ, RZ, 0x1 ;  /* 0x00000001ff0c7424 */ /* 0x000fe200078e00ff */
[----:B------:R-:W-:Y:S02]  /*25c0*/  CS2R R10, SRZ ;  /* 0x00000000000a7805 */ /* 0x000fe4000001ff00 */
[----:B------:R-:W-:Y:S01]  /*25d0*/  CS2R R8, SRZ ;  /* 0x0000000000087805 */ /* 0x000fe2000001ff00 */
[----:B------:R-:W-:Y:S01]  /*25e0*/  UMOV UR4, 0x400 ;  /* 0x0000040000047882 */ /* 0x000fe20000000000 */
[----:B------:R-:W-:Y:S01]  /*25f0*/  UMOV UR6, URZ ;  /* 0x000000ff00067c82 */ /* 0x000fe20008000000 */
[----:B------:R-:W-:-:S12]  /*2600*/  ULEA UR37, UR37, UR4, 0x18 ;  /* 0x0000000425257291 */ /* 0x000fd8000f8ec0ff */
.L_x_45:
[----:B------:R-:W-:Y:S02]  /*2610*/  LEA R0, R8, UR37, 0x3 ;  /* 0x0000002508007c11 */ /* 0x000fe4000f8e18ff */
[----:B------:R-:W-:-:S03]  /*2620*/  SHF.L.U32 R5, R9, 0x1f, RZ ;  /* 0x0000001f09057819 */ /* 0x000fc600000006ff */
[----:B------:R-:W-:Y:S01]  /*2630*/  VIADD R4, R0, 0xe0 ;  /* 0x000000e000047836 */ /* 0x000fe20000000000 */
[----:B------:R-:W1:Y:S02]  /*2640*/  SYNCS.PHASECHK.TRANS64.TRYWAIT P0, [R0+URZ+0xd0], R5 ;  /* 0x0000d005000075a7 */ /* 0x000e6400080011ff */
[----:B-1----:R-:W-:Y:S05]  /*2650*/  @!P0 BRA `(.L_x_42) ;  /* 0x00000044009c8947 */ /* 0x002fea0003800000 */
.L_x_108:
[----:B------:R-:W-:Y:S01]  /*2660*/  ULEA UR5, UR6, UR37, 0x3 ;  /* 0x0000002506057291 */ /* 0x000fe2000f8e18ff */
[----:B------:R-:W-:Y:S02]  /*2670*/  PRMT R4, RZ, 0x654, R4 ;  /* 0x00000654ff047816 */ /* 0x000fe40000000004 */
[----:B-1----:R-:W-:Y:S01]  /*2680*/  SHF.L.U32 R5, R12, 0x1f, RZ ;  /* 0x0000001f0c057819 */ /* 0x002fe200000006ff */
[----:B------:R-:W-:Y:S01]  /*2690*/  UIADD3 UR4, UPT, UPT, UR5, 0x70, URZ ;  /* 0x0000007005047890 */ /* 0x000fe2000fffe0ff */
[----:B------:R1:W-:Y:S05]  /*26a0*/  SYNCS.ARRIVE.TRANS64.RED.A1T0 RZ, [R4+URZ], RZ ;  /* 0x000000ff04ff79a7 */ /* 0x0003ea00081004ff */
[----:B------:R-:W-:Y:S01]  /*26b0*/  IMAD.U32 R7, RZ, RZ, UR4 ;  /* 0x00000004ff077e24 */ /* 0x000fe2000f8e00ff */
[----:B------:R-:W2:Y:S04]  /*26c0*/  SYNCS.PHASECHK.TRANS64.TRYWAIT P0, [UR5+0x80], R5 ;  /* 0x00008005ff0075a7 */ /* 0x000ea80008001105 */
[----:B------:R-:W-:Y:S01]  /*26d0*/  PRMT R6, R2, 0x654, R7 ;  /* 0x0000065402067816 */ /* 0x000fe20000000007 */
[----:B-1----:R-:W-:Y:S01]  /*26e0*/  @!P2 IMAD.MOV.U32 R4, RZ, RZ, 0x10 ;  /* 0x00000010ff04a424 */ /* 0x002fe200078e00ff */
[----:B--2---:R-:W-:Y:S06]  /*26f0*/  @!P0 BRA `(.L_x_43) ;  /* 0x0000004400888947 */ /* 0x004fec0003800000 */
.L_x_110:
[----:B------:R-:W-:Y:S01]  /*2700*/  ULEA UR4, UR6, UR37, 0x4 ;  /* 0x0000002506047291 */ /* 0x000fe2000f8e20ff */
[----:B------:R-:W-:Y:S01]  /*2710*/  SEL R3, R6, R3, !P2 ;  /* 0x0000000306037207 */ /* 0x000fe20005000000 */
[----:B------:R-:W-:Y:S01]  /*2720*/  UIADD3 UR5, UPT, UPT, UR5, 0x70, URZ ;  /* 0x0000007005057890 */ /* 0x000fe2000fffe0ff */
[----:B-1----:R-:W-:Y:S01]  /*2730*/  LEA R0, R11, UR37, 0x3 ;  /* 0x000000250b007c11 */ /* 0x002fe2000f8e18ff */
[----:B------:R-:W-:Y:S01]  /*2740*/  UIADD3 UR4, UPT, UPT, UR4, 0x100, URZ ;  /* 0x0000010004047890 */ /* 0x000fe2000fffe0ff */
[----:B------:R-:W-:Y:S01]  /*2750*/  SHF.L.U32 R5, R10, 0x1f, RZ ;  /* 0x0000001f0a057819 */ /* 0x000fe200000006ff */
[----:B------:R1:W-:Y:S01]  /*2760*/  @!P2 SYNCS.ARRIVE.TRANS64.RED RZ, [R3+URZ], R4 ;  /* 0x0000000403ffa9a7 */ /* 0x0003e200080004ff */
[----:B------:R-:W-:Y:S01]  /*2770*/  UIADD3 UR6, UPT, UPT, UR6, 0x1, URZ ;  /* 0x0000000106067890 */ /* 0x000fe2000fffe0ff */
[----:B------:R-:W-:-:S03]  /*2780*/  VIADD R8, R8, 0x1 ;  /* 0x0000000108087836 */ /* 0x000fc60000000000 */
[----:B------:R-:W-:Y:S02]  /*2790*/  UISETP.NE.AND UP0, UPT, UR6, 0x2, UPT ;  /* 0x000000020600788c */ /* 0x000fe4000bf05270 */
[----:B------:R-:W-:Y:S06]  /*27a0*/  UGETNEXTWORKID.BROADCAST [UR4], [UR5] ;  /* 0x00000000040073ca */ /* 0x000fec0008000100 */
[----:B------:R-:W-:Y:S01]  /*27b0*/  USEL UR4, URZ, 0x1, UP0 ;  /* 0x00000001ff047887 */ /* 0x000fe20008000000 */
[----:B------:R-:W-:Y:S01]  /*27c0*/  ISETP.NE.AND P0, PT, R8, 0x2, PT ;  /* 0x000000020800780c */ /* 0x000fe20003f05270 */
[----:B------:R-:W-:Y:S01]  /*27d0*/  USEL UR6, UR6, URZ, UP0 ;  /* 0x000000ff06067287 */ /* 0x000fe20008000000 */
[----:B------:R-:W2:Y:S03]  /*27e0*/  SYNCS.PHASECHK.TRANS64.TRYWAIT P1, [R0+URZ+0x70], R5 ;  /* 0x00007005000075a7 */ /* 0x000ea600080211ff */
[----:B------:R-:W-:Y:S01]  /*27f0*/  LOP3.LUT R12, R12, UR4, RZ, 0x3c, !PT ;  /* 0x000000040c0c7c12 */ /* 0x000fe2000f8e3cff */
[----:B-12---:R-:W-:Y:S07]  /*2800*/  @!P1 BRA `(.L_x_44) ;  /* 0x00000044005c9947 */ /* 0x006fee0003800000 */
.L_x_111:
[C---:B------:R-:W-:Y:S01]  /*2810*/  LEA R4, R11.reuse, UR37, 0x4 ;  /* 0x000000250b047c11 */ /* 0x040fe2000f8e20ff */
[----:B-1----:R-:W-:Y:S01]  /*2820*/  VIADD R0, R0, 0x80 ;  /* 0x0000008000007836 */ /* 0x002fe20000000000 */
[----:B------:R-:W-:Y:S01]  /*2830*/  SEL R8, R8, RZ, P0 ;  /* 0x000000ff08087207 */ /* 0x000fe20000000000 */
[----:B------:R-:W-:-:S03]  /*2840*/  VIADD R11, R11, 0x1 ;  /* 0x000000010b0b7836 */ /* 0x000fc60000000000 */
[----:B------:R-:W1:Y:S01]  /*2850*/  LDS.128 R4, [R4+0x100] ;  /* 0x0001000004047984 */ /* 0x000e620000000c00 */
[----:B------:R-:W-:Y:S02]  /*2860*/  PRMT R0, RZ, 0x654, R0 ;  /* 0x00000654ff007816 */ /* 0x000fe40000000000 */
[C---:B------:R-:W-:Y:S01]  /*2870*/  ISETP.NE.AND P1, PT, R11.reuse, 0x2, PT ;  /* 0x000000020b00780c */ /* 0x040fe20003f25270 */
[----:B------:R-:W-:Y:S01]  /*2880*/  @!PT LDS RZ, [RZ] ;  /* 0x00000000fffff984 */ /* 0x000fe20000000800 */
[----:B------:R-:W-:Y:S01]  /*2890*/  @!PT LDS RZ, [RZ] ;  /* 0x00000000fffff984 */ /* 0x000fe20000000800 */
[----:B------:R-:W-:Y:S01]  /*28a0*/  @!PT LDS RZ, [RZ] ;  /* 0x00000000fffff984 */ /* 0x000fe20000000800 */
[----:B------:R-:W-:Y:S01]  /*28b0*/  @!PT LDS RZ, [RZ] ;  /* 0x00000000fffff984 */ /* 0x000fe20000000800 */
[----:B------:R2:W-:Y:S06]  /*28c0*/  MEMBAR.ALL.CTA ;  /* 0x0000000000007992 */ /* 0x0005ec0000008000 */
[----:B--2---:R-:W2:Y:S01]  /*28d0*/  FENCE.VIEW.ASYNC.S ;  /* 0x00000000000073c6 */ /* 0x004ea20000000000 */
[----:B------:R-:W-:Y:S01]  /*28e0*/  SEL R11, R11, RZ, P1 ;  /* 0x000000ff0b0b7207 */ /* 0x000fe20000800000 */
[----:B--2---:R2:W-:Y:S01]  /*28f0*/  SYNCS.ARRIVE.TRANS64.RED.A1T0 RZ, [R0+URZ], RZ ;  /* 0x000000ff00ff79a7 */ /* 0x0045e200081004ff */
[----:B-1----:R-:W-:-:S02]  /*2900*/  LOP3.LUT P3, RZ, R6, 0x1, RZ, 0xc0, !PT ;  /* 0x0000000106ff7812 */ /* 0x002fc4000786c0ff */
[----:B------:R-:W-:-:S04]  /*2910*/  SEL R5, RZ, 0x1, P1 ;  /* 0x00000001ff057807 */ /* 0x000fc80000800000 */
[----:B------:R-:W-:Y:S02]  /*2920*/  LOP3.LUT R10, R10, R5, RZ, 0x3c, !PT ;  /* 0x000000050a0a7212 */ /* 0x000fe400078e3cff */
[----:B--2---:R-:W-:-:S04]  /*2930*/  SEL R0, RZ, 0x1, P0 ;  /* 0x00000001ff007807 */ /* 0x004fc80000000000 */
[----:B------:R-:W-:Y:S01]  /*2940*/  LOP3.LUT R9, R9, R0, RZ, 0x3c, !PT ;  /* 0x0000000009097212 */ /* 0x000fe200078e3cff */
[----:B------:R-:W-:Y:S06]  /*2950*/  @P3 BRA `(.L_x_45) ;  /* 0xfffffffc002c3947 */ /* 0x000fec000383ffff */
[----:B------:R-:W-:Y:S01]  /*2960*/  ULEA UR5, UR6, UR37, 0x3 ;  /* 0x0000002506057291 */ /* 0x000fe2000f8e18ff */
[----:B------:R-:W-:-:S08]  /*2970*/  SHF.L.U32 R3, R12, 0x1f, RZ ;  /* 0x0000001f0c037819 */ /* 0x000fd000000006ff */
[----:B------:R-:W1:Y:S02]  /*2980*/  SYNCS.PHASECHK.TRANS64 P0, [UR5+0x80], R3 ;  /* 0x00008003ff0075a7 */ /* 0x000e640008001005 */
[----:B-1----:R-:W-:Y:S05]  /*2990*/  @P0 BRA `(.L_x_46) ;  /* 0x0000000000080947 */ /* 0x002fea0003800000 */
[----:B------:R-:W1:Y:S02]  /*29a0*/  SYNCS.PHASECHK.TRANS64.TRYWAIT P0, [UR5+0x80], R3 ;  /* 0x00008003ff0075a7 */ /* 0x000e640008001105 */
[----:B-1----:R-:W-:Y:S05]  /*29b0*/  @!P0 BRA `(.L_x_47) ;  /* 0x0000004400048947 */ /* 0x002fea0003800000 */
.L_x_46:
[----:B------:R-:W-:-:S04]  /*29c0*/  UIADD3 UR4, UPT, UPT, UR6, 0x1, URZ ;  /* 0x0000000106047890 */ /* 0x000fc8000fffe0ff */
[----:B------:R-:W-:-:S04]  /*29d0*/  UISETP.NE.AND UP0, UPT, UR4, 0x2, UPT ;  /* 0x000000020400788c */ /* 0x000fc8000bf05270 */
[----:B------:R-:W-:Y:S02]  /*29e0*/  USEL UR7, URZ, 0x1, UP0 ;  /* 0x00000001ff077887 */ /* 0x000fe40008000000 */
[----:B------:R-:W-:-:S04]  /*29f0*/  USEL UR4, UR4, URZ, UP0 ;  /* 0x000000ff04047287 */ /* 0x000fc80008000000 */
[----:B------:R-:W-:Y:S01]  /*2a00*/  ULEA UR4, UR4, UR37, 0x3 ;  /* 0x0000002504047291 */ /* 0x000fe2000f8e18ff */
[----:B-1----:R-:W-:-:S04]  /*2a10*/  LOP3.LUT R3, R12, UR7, RZ, 0x3c, !PT ;  /* 0x000000070c037c12 */ /* 0x002fc8000f8e3cff */
[----:B------:R-:W-:-:S04]  /*2a20*/  SHF.L.U32 R0, R3, 0x1f, RZ ;  /* 0x0000001f03007819 */ /* 0x000fc800000006ff */
[----:B------:R-:W1:Y:S02]  /*2a30*/  SYNCS.PHASECHK.TRANS64 P0, [UR4+0x80], R0 ;  /* 0x00008000ff0075a7 */ /* 0x000e640008001004 */
[----:B-1----:R-:W-:Y:S05]  /*2a40*/  @P0 EXIT ;  /* 0x000000000000094d */ /* 0x002fea0003800000 */
[----:B------:R-:W-:Y:S02]  /*2a50*/  SHF.L.U32 R3, R3, 0x1f, RZ ;  /* 0x0000001f03037819 */ /* 0x000fe400000006ff */
[----:B------:R-:W-:-:S07]  /*2a60*/  MOV R0, UR4 ;  /* 0x0000000400007c02 */ /* 0x000fce0008000f00 */
.L_x_48:
[----:B-1----:R1:W2:Y:S02]  /*2a70*/  SYNCS.PHASECHK.TRANS64.TRYWAIT P0, [R0+URZ+0x80], R3 ;  /* 0x00008003000075a7 */ /* 0x0022a400080011ff */
[----:B--2---:R-:W-:Y:S05]  /*2a80*/  @!P0 NANOSLEEP.SYNCS 0x989680 ;  /* 0x009896800000895d */ /* 0x004fea0003900000 */
[----:B------:R-:W2:Y:S02]  /*2a90*/  @!P0 SYNCS.PHASECHK.TRANS64 P0, [R0+URZ+0x80], R3 ;  /* 0x00008003000085a7 */ /* 0x000ea400080010ff */
[----:B--2---:R-:W-:Y:S05]  /*2aa0*/  @P0 EXIT ;  /* 0x000000000000094d */ /* 0x004fea0003800000 */
[----:B------:R-:W-:Y:S05]  /*2ab0*/  BRA `(.L_x_48) ;  /* 0xfffffffc00ec7947 */ /* 0x000fea000383ffff */
.L_x_41:
[----:B------:R-:W-:-:S09]  /*2ac0*/  UISETP.NE.AND UP1, UPT, UR8, URZ, UPT ;  /* 0x000000ff0800728c */ /* 0x000fd2000bf25270 */
[----:B------:R-:W-:Y:S05]  /*2ad0*/  BRA.U UP1, `(.L_x_49) ;  /* 0x0000000d01b47547 */ /* 0x000fea000b800000 */
[----:B------:R-:W-:Y:S01]  /*2ae0*/  UMOV UR4, 0x40 ;  /* 0x0000004000047882 */ /* 0x000fe20000000000 */
[----:B------:R-:W-:Y:S01]  /*2af0*/  NOP ;  /* 0x0000000000007918 */ /* 0x000fe20000000000 */
[----:B------:R-:W-:Y:S01]  /*2b00*/  ULEA UR4, UR37, UR4, 0x18 ;  /* 0x0000000425047291 */ /* 0x000fe2000f8ec0ff */
[----:B------:R-:W-:Y:S02]  /*2b10*/  UMOV UR5, 0x400 ;  /* 0x0000040000057882 */ /* 0x000fe40000000000 */
[----:B------:R-:W-:-:S06]  /*2b20*/  ULEA UR37, UR37, UR5, 0x18 ;  /* 0x0000000525257291 */ /* 0x000fcc000f8ec0ff */
[----:B------:R-:W1:Y:S02]  /*2b30*/  LDS.U8 R0, [UR4+0x1c] ;  /* 0x00001c04ff007984 */ /* 0x000e640008000000 */
[----:B-1----:R-:W-:-:S13]  /*2b40*/  ISETP.NE.AND P0, PT, R0, RZ, PT ;  /* 0x000000ff0000720c */ /* 0x002fda0003f05270 */
[----:B------:R-:W-:Y:S05]  /*2b50*/  @P0 BRA `(.L_x_50) ;  /* 0x0000000000580947 */ /* 0x000fea0003800000 */
[----:B------:R-:W-:-:S13]  /*2b60*/  ELECT P0, URZ, PT ;  /* 0x0000000000ff782f */ /* 0x000fda0003800000 */
[----:B------:R-:W-:Y:S05]  /*2b70*/  @!P0 BRA `(.L_x_51) ;  /* 0x0000000000608947 */ /* 0x000fea0003800000 */
[----:B------:R-:W-:Y:S01]  /*2b80*/  UMOV UR5, 0x10 ;  /* 0x0000001000057882 */ /* 0x000fe20000000000 */
[----:B------:R-:W-:Y:S01]  /*2b90*/  HFMA2 R0, -RZ, RZ, 0, 5.9604644775390625e-08 ;  /* 0x00000001ff007431 */ /* 0x000fe200000001ff */
[----:B------:R-:W-:-:S03]  /*2ba0*/  MOV R2, 0xffff ;  /* 0x0000ffff00027802 */ /* 0x000fc60000000f00 */
[----:B------:R-:W-:Y:S04]  /*2bb0*/  DEPBAR.LE SB1, 0x36 ;  /* 0x00009d800000791a */ /* 0x000fe80000000000 */
[----:B------:R-:W1:Y:S02]  /*2bc0*/  UTCATOMSWS.FIND_AND_SET.ALIGN UP0, UR5, UR5 ;  /* 0x00000005000575e3 */ /* 0x000e640008000800 */
[----:B-1----:R-:W-:Y:S01]  /*2bd0*/  MOV R3, UR5 ;  /* 0x0000000500037c02 */ /* 0x002fe20008000f00 */
[----:B------:R-:W-:Y:S06]  /*2be0*/  BRA.U UP0, `(.L_x_52) ;  /* 0x0000000100187547 */ /* 0x000fec000b800000 */
.L_x_53:
[----:B------:R-:W-:Y:S05]  /*2bf0*/  NANOSLEEP 0x64 ;  /* 0x000000640000795d */ /* 0x000fea0003800000 */
[----:B------:R-:W-:-:S05]  /*2c00*/  UMOV UR5, 0x10 ;  /* 0x0000001000057882 */ /* 0x000fca0000000000 */
[----:B------:R-:W-:Y:S04]  /*2c10*/  DEPBAR.LE SB1, 0x36 ;  /* 0x00009d800000791a */ /* 0x000fe80000000000 */
[----:B------:R-:W1:Y:S02]  /*2c20*/  UTCATOMSWS.FIND_AND_SET.ALIGN UP0, UR5, UR5 ;  /* 0x00000005000575e3 */ /* 0x000e640008000800 */
[----:B-1----:R-:W-:Y:S01]  /*2c30*/  MOV R3, UR5 ;  /* 0x0000000500037c02 */ /* 0x002fe20008000f00 */
[----:B------:R-:W-:Y:S05]  /*2c40*/  BRA.U !UP0, `(.L_x_53) ;  /* 0xfffffffd08e87547 */ /* 0x000fea000b83ffff */
.L_x_52:
[-C--:B------:R-:W-:Y:S02]  /*2c50*/  SHF.L.U32 R2, R2, R3.reuse, RZ ;  /* 0x0000000302027219 */ /* 0x080fe400000006ff */
[----:B------:R-:W-:Y:S01]  /*2c60*/  SHF.L.U32 R0, R0, R3, RZ ;  /* 0x0000000300007219 */ /* 0x000fe200000006ff */
[----:B------:R-:W-:Y:S02]  /*2c70*/  IMAD.SHL.U32 R3, R3, 0x20, RZ ;  /* 0x0000002003037824 */ /* 0x000fe400078e00ff */
[----:B------:R1:W-:Y:S04]  /*2c80*/  ATOMS.OR RZ, [UR4+0x14], R2 ;  /* 0x00001402ffff798c */ /* 0x0003e8000b000004 */
[----:B------:R1:W-:Y:S04]  /*2c90*/  ATOMS.OR RZ, [UR4+0x18], R0 ;  /* 0x00001800ffff798c */ /* 0x0003e8000b000004 */
[----:B------:R1:W-:Y:S01]  /*2ca0*/  STS [UR37+0x120], R3 ;  /* 0x00012003ff007988 */ /* 0x0003e20008000825 */
[----:B------:R-:W-:Y:S05]  /*2cb0*/  BRA `(.L_x_51) ;  /* 0x0000000000107947 */ /* 0x000fea0003800000 */
.L_x_50:
[----:B------:R-:W-:Y:S02]  /*2cc0*/  MOV R0, 0xffffffff ;  /* 0xffffffff00007802 */ /* 0x000fe40000000f00 */
[----:B------:R-:W-:-:S03]  /*2cd0*/  MOV R2, 0x2d00 ;  /* 0x00002d0000027802 */ /* 0x000fc60000000f00 */
[----:B------:R1:W-:Y:S04]  /*2ce0*/  STS [UR37+0x120], R0 ;  /* 0x00012000ff007988 */ /* 0x0003e80008000825 */
[----:B-1-3-5:R-:W-:Y:S05]  /*2cf0*/  CALL.REL.NOINC `($__internal_1_$__cuda_sm10x_tcgen05_guardrail_trap_phase_invalid_during_alloc) ;  /* 0x0000004400807944 */ /* 0x02afea0003c00000 */
.L_x_51:
[----:B------:R-:W-:Y:S05]  /*2d00*/  WARPSYNC.ALL ;  /* 0x0000000000007948 */ /* 0x000fea0003800000 */
[----:B------:R-:W2:Y:S01]  /*2d10*/  S2UR UR5, SR_CgaCtaId ;  /* 0x00000000000579c3 */ /* 0x000ea20000008800 */
[----:B------:R-:W-:Y:S01]  /*2d20*/  UMOV UR4, 0x400 ;  /* 0x0000040000047882 */ /* 0x000fe20000000000 */
[----:B------:R-:W-:-:S06]  /*2d30*/  NOP ;  /* 0x0000000000007918 */ /* 0x000fcc0000000000 */
[----:B------:R-:W-:Y:S06]  /*2d40*/  BAR.ARV 0x6, 0xa0 ;  /* 0x0182800000007b1d */ /* 0x000fec0000002000 */
[----:B------:R-:W4:Y:S01]  /*2d50*/  LDCU UR7, c[0x0][0x38c] ;  /* 0x00007180ff0777ac */ /* 0x000f220008000800 */
[----:B------:R-:W-:Y:S01]  /*2d60*/  IMAD.MOV.U32 R11, RZ, RZ, 0x1 ;  /* 0x00000001ff0b7424 */ /* 0x000fe200078e00ff */
[----:B------:R-:W-:Y:S01]  /*2d70*/  CS2R R8, SRZ ;  /* 0x0000000000087805 */ /* 0x000fe2000001ff00 */
[----:B------:R-:W-:Y:S01]  /*2d80*/  IMAD.MOV.U32 R10, RZ, RZ, RZ ;  /* 0x000000ffff0a7224 */ /* 0x000fe200078e00ff */
[----:B------:R-:W3:Y:S01]  /*2d90*/  LDCU UR6, c[0x0][0x38c] ;  /* 0x00007180ff0677ac */ /* 0x000ee20008000800 */
[----:B------:R-:W-:Y:S01]  /*2da0*/  UMOV UR15, URZ ;  /* 0x000000ff000f7c82 */ /* 0x000fe20008000000 */
[----:B------:R-:W-:Y:S01]  /*2db0*/  UMOV UR14, URZ ;  /* 0x000000ff000e7c82 */ /* 0x000fe20008000000 */
[----:B--2---:R-:W-:Y:S01]  /*2dc0*/  ULEA UR5, UR5, UR4, 0x18 ;  /* 0x0000000405057291 */ /* 0x004fe2000f8ec0ff */
[----:B------:R-:W-:Y:S01]  /*2dd0*/  UMOV UR24, 0x0 ;  /* 0x0000000000187882 */ /* 0x000fe20000000000 */
[----:B------:R-:W-:-:S02]  /*2de0*/  UMOV UR25, 0x8100490 ;  /* 0x0810049000197882 */ /* 0x000fc40000000000 */
[----:B------:R-:W-:Y:S02]  /*2df0*/  UIADD3 UR10, UPT, UPT, UR5, 0x4400, URZ ;  /* 0x00004400050a7890 */ /* 0x000fe4000fffe0ff */
[----:B------:R-:W-:Y:S02]  /*2e00*/  UIADD3 UR11, UPT, UPT, UR5, 0x18400, URZ ;  /* 0x00018400050b7890 */ /* 0x000fe4000fffe0ff */
[----:B----4-:R-:W-:Y:S01]  /*2e10*/  UIADD3 UR7, UPT, UPT, UR7, 0x7f, URZ ;  /* 0x0000007f07077890 */ /* 0x010fe2000fffe0ff */
[----:B-1----:R-:W1:Y:S01]  /*2e20*/  LDS R0, [UR5+0x120] ;  /* 0x00012005ff007984 */ /* 0x002e620008000800 */
[----:B------:R-:W-:Y:S02]  /*2e30*/  USHF.R.U32.HI UR10, URZ, 0x4, UR10 ;  /* 0x00000004ff0a7899 */ /* 0x000fe4000801160a */
[----:B------:R-:W-:Y:S02]  /*2e40*/  USHF.R.S32.HI UR4, URZ, 0x1f, UR7 ;  /* 0x0000001fff047899 */ /* 0x000fe40008011407 */
[----:B------:R-:W-:-:S02]  /*2e50*/  USHF.R.U32.HI UR11, URZ, 0x4, UR11 ;  /* 0x00000004ff0b7899 */ /* 0x000fc4000801160b */
[----:B------:R-:W-:Y:S02]  /*2e60*/  ULEA.HI UR4, UR4, UR7, URZ, 0x7 ;  /* 0x0000000704047291 */ /* 0x000fe4000f8f38ff */
[----:B------:R-:W-:Y:S02]  /*2e70*/  ULOP3.LUT UR10, UR10, 0x3fff, URZ, 0xc0, !UPT ;  /* 0x00003fff0a0a7892 */ /* 0x000fe4000f8ec0ff */
[----:B------:R-:W-:Y:S02]  /*2e80*/  USHF.R.S32.HI UR4, URZ, 0x7, UR4 ;  /* 0x00000007ff047899 */ /* 0x000fe40008011404 */
[----:B------:R-:W-:Y:S02]  /*2e90*/  ULOP3.LUT UR11, UR11, 0x3fff, URZ, 0xc0, !UPT ;  /* 0x00003fff0b0b7892 */ /* 0x000fe4000f8ec0ff */
[----:B------:R-:W-:Y:S01]  /*2ea0*/  UISETP.LT.AND UP0, UPT, UR4, 0x1, UPT ;  /* 0x000000010400788c */ /* 0x000fe2000bf01270 */
[----:B------:R-:W-:Y:S01]  /*2eb0*/  UMOV UR22, 0x0 ;  /* 0x0000000000167882 */ /* 0x000fe20000000000 */
[----:B------:R-:W-:-:S02]  /*2ec0*/  UMOV UR23, 0x8100490 ;  /* 0x0810049000177882 */ /* 0x000fc40000000000 */
[----:B------:R-:W-:Y:S02]  /*2ed0*/  USEL UR9, UR4, 0x1, !UP0 ;  /* 0x0000000104097887 */ /* 0x000fe4000c000000 */
[----:B------:R-:W-:Y:S02]  /*2ee0*/  ULOP3.LUT UR10, UR10, 0x10000, URZ, 0xfc, !UPT ;  /* 0x000100000a0a7892 */ /* 0x000fe4000f8efcff */
[----:B------:R-:W-:Y:S02]  /*2ef0*/  ULOP3.LUT UR11, UR11, 0x10000, URZ, 0xfc, !UPT ;  /* 0x000100000b0b7892 */ /* 0x000fe4000f8efcff */
[----:B------:R-:W-:Y:S02]  /*2f00*/  UIADD3 UR9, UPT, UPT, -UR9, URZ, URZ ;  /* 0x000000ff09097290 */ /* 0x000fe4000fffe1ff */
[----:B---3--:R-:W-:Y:S01]  /*2f10*/  UISETP.GE.AND UP3, UPT, UR6, 0x1, UPT ;  /* 0x000000010600788c */ /* 0x008fe2000bf66270 */
[----:B------:R-:W-:Y:S01]  /*2f20*/  UMOV UR20, 0x0 ;  /* 0x0000000000147882 */ /* 0x000fe20000000000 */
[----:B------:R-:W-:Y:S01]  /*2f30*/  UMOV UR21, 0x8100490 ;  /* 0x0810049000157882 */ /* 0x000fe20000000000 */
[----:B------:R-:W-:Y:S01]  /*2f40*/  UMOV UR18, 0x0 ;  /* 0x0000000000127882 */ /* 0x000fe20000000000 */
[----:B------:R-:W-:Y:S01]  /*2f50*/  UMOV UR19, 0x8100490 ;  /* 0x0810049000137882 */ /* 0x000fe20000000000 */
[----:B-1----:R-:W-:-:S15]  /*2f60*/  R2UR UR16, R0 ;  /* 0x00000000001072ca */ /* 0x002fde00000e0000 */
.L_x_60:
[----:B------:R-:W-:Y:S02]  /*2f70*/  LEA R0, R10, UR5, 0x3 ;  /* 0x000000050a007c11 */ /* 0x000fe4000f8e18ff */
[----:B------:R-:W-:Y:S02]  /*2f80*/  SHF.L.U32 R5, R9, 0x1f, RZ ;  /* 0x0000001f09057819 */ /* 0x000fe400000006ff */
[----:B------:R-:W-:Y:S01]  /*2f90*/  PLOP3.LUT P0, PT, PT, PT, UP3, 0x80, 0x8 ;  /* 0x000000000008781c */ /* 0x000fe20003f0f038 */
[----:B------:R-:W-:Y:S01]  /*2fa0*/  VIADD R3, R0, 0x80 ;  /* 0x0000008000037836 */ /* 0x000fe20000000000 */
[----:B-1----:R-:W1:Y:S02]  /*2fb0*/  SYNCS.PHASECHK.TRANS64.TRYWAIT P1, [R0+URZ+0x70], R5 ;  /* 0x00007005000075a7 */ /* 0x002e6400080211ff */
[----:B-1-3--:R-:W-:Y:S09]  /*2fc0*/  @!P1 BRA `(.L_x_54) ;  /* 0x0000003c00989947 */ /* 0x00aff20003800000 */
.L_x_113:
[----:B------:R-:W-:Y:S01]  /*2fd0*/  LEA R4, R10, UR5, 0x4 ;  /* 0x000000050a047c11 */ /* 0x000fe2000f8e20ff */
[----:B------:R-:W-:Y:S01]  /*2fe0*/  @UP3 ULEA UR6, UR14, UR5, 0x3 ;  /* 0x000000050e063291 */ /* 0x000fe2000f8e18ff */
[----:B------:R-:W-:Y:S01]  /*2ff0*/  PLOP3.LUT P2, PT, PT, PT, PT, 0x80, 0x8 ;  /* 0x000000000008781c */ /* 0x000fe20003f4f070 */
[----:B------:R-:W-:Y:S01]  /*3000*/  ULEA UR7, UR15, UR5, 0x3 ;  /* 0x000000050f077291 */ /* 0x000fe2000f8e18ff */
[----:B------:R-:W-:Y:S01]  /*3010*/  PRMT R3, RZ, 0x654, R3 ;  /* 0x00000654ff037816 */ /* 0x000fe20000000003 */
[----:B------:R-:W-:Y:S01]  /*3020*/  ULEA UR8, UR15, UR16, 0x6 ;  /* 0x000000100f087291 */ /* 0x000fe2000f8e30ff */
[----:B-1----:R-:W1:Y:S01]  /*3030*/  LDS.128 R4, [R4+0x100] ;  /* 0x0001000004047984 */ /* 0x002e620000000c00 */
[----:B------:R-:W-:Y:S02]  /*3040*/  @P0 SHF.L.U32 R2, R8, 0x1f, RZ ;  /* 0x0000001f08020819 */ /* 0x000fe400000006ff */
[----:B------:R-:W-:Y:S01]  /*3050*/  SHF.L.U32 R0, R11, 0x1f, RZ ;  /* 0x0000001f0b007819 */ /* 0x000fe200000006ff */
[----:B------:R-:W-:Y:S01]  /*3060*/  @!PT LDS RZ, [RZ] ;  /* 0x00000000fffff984 */ /* 0x000fe20000000800 */
[----:B------:R-:W-:Y:S01]  /*3070*/  @!PT LDS RZ, [RZ] ;  /* 0x00000000fffff984 */ /* 0x000fe20000000800 */
[----:B------:R-:W-:Y:S01]  /*3080*/  @!PT LDS RZ, [RZ] ;  /* 0x00000000fffff984 */ /* 0x000fe20000000800 */
[----:B------:R-:W-:Y:S01]  /*3090*/  @!PT LDS RZ, [RZ] ;  /* 0x00000000fffff984 */ /* 0x000fe20000000800 */
[----:B------:R2:W-:Y:S06]  /*30a0*/  MEMBAR.ALL.CTA ;  /* 0x0000000000007992 */ /* 0x0005ec0000008000 */
[----:B--2---:R-:W2:Y:S02]  /*30b0*/  FENCE.VIEW.ASYNC.S ;  /* 0x00000000000073c6 */ /* 0x004ea40000000000 */
[----:B--2---:R2:W-:Y:S01]  /*30c0*/  SYNCS.ARRIVE.TRANS64.RED.A1T0 RZ, [R3+URZ], RZ ;  /* 0x000000ff03ff79a7 */ /* 0x0045e200081004ff */
[----:B------:R2:W3:Y:S01]  /*30d0*/  @P0 SYNCS.PHASECHK.TRANS64.TRYWAIT P2, [UR6], R2 ;  /* 0x00000002ff0005a7 */ /* 0x0004e20008041106 */
[----:B-1----:R-:W-:Y:S01]  /*30e0*/  LOP3.LUT P1, RZ, R6, 0x1, RZ, 0xc0, !PT ;  /* 0x0000000106ff7812 */ /* 0x002fe2000782c0ff */
[----:B------:R-:W1:Y:S02]  /*30f0*/  SYNCS.PHASECHK.TRANS64.TRYWAIT P0, [UR7+0xb0], R0 ;  /* 0x0000b000ff0075a7 */ /* 0x000e640008001107 */
[----:B-123--:R-:W-:Y:S10]  /*3100*/  @!P0 BRA `(.L_x_55) ;  /* 0x0000003c005c8947 */ /* 0x00eff40003800000 */
.L_x_115:
[----:B------:R-:W-:Y:S01]  /*3110*/  IADD3 R10, PT, PT, R10, 0x1, RZ ;  /* 0x000000010a0a7810 */ /* 0x000fe20007ffe0ff */
[----:B------:R-:W-:Y:S06]  /*3120*/  BRA.U !UP3, `(.L_x_56) ;  /* 0x000000010bc07547 */ /* 0x000fec000b800000 */
[----:B------:R-:W-:Y:S01]  /*3130*/  UPLOP3.LUT UP4, UPT, UPT, UPT, UPT, 0x40, 0x4 ;  /* 0x000000000004789c */ /* 0x000fe20003f8e870 */
[----:B------:R-:W-:Y:S01]  /*3140*/  UMOV UR13, UR9 ;  /* 0x00000009000d7c82 */ /* 0x000fe20008000000 */
[----:B------:R-:W-:Y:S01]  /*3150*/  UMOV UR12, UR4 ;  /* 0x00000004000c7c82 */ /* 0x000fe20008000000 */
[----:B------:R-:W-:-:S08]  /*3160*/  UMOV UR17, UR14 ;  /* 0x0000000e00117c82 */ /* 0x000fd00008000000 */
.L_x_59:
[----:B------:R-:W-:Y:S02]  /*3170*/  UIADD3 UR13, UPT, UPT, UR13, 0x1, URZ ;  /* 0x000000010d0d7890 */ /* 0x000fe4000fffe0ff */
[----:B--2---:R-:W-:Y:S02]  /*3180*/  ULEA UR6, UR17, UR5, 0x3 ;  /* 0x0000000511067291 */ /* 0x004fe4000f8e18ff */
[----:B------:R-:W-:Y:S01]  /*3190*/  UISETP.NE.AND UP0, UPT, UR13, URZ, UPT ;  /* 0x000000ff0d00728c */ /* 0x000fe2000bf05270 */
[----:B---3--:R-:W-:Y:S10]  /*31a0*/  @P2 BRA `(.L_x_57) ;  /* 0x00000000000c2947 */ /* 0x008ff40003800000 */
[----:B-1----:R-:W-:Y:S04]  /*31b0*/  SHF.L.U32 R3, R8, 0x1f, RZ ;  /* 0x0000001f08037819 */ /* 0x002fe800000006ff */
[----:B------:R-:W1:Y:S02]  /*31c0*/  SYNCS.PHASECHK.TRANS64.TRYWAIT P0, [UR6], R3 ;  /* 0x00000003ff0075a7 */ /* 0x000e640008001106 */
[----:B-1----:R-:W-:Y:S05]  /*31d0*/  @!P0 BRA `(.L_x_58) ;  /* 0x0000003c00408947 */ /* 0x002fea0003800000 */
.L_x_57:
[----:B------:R-:W-:Y:S01]  /*31e0*/  UISETP.NE.AND UP1, UPT, UR12, 0x1, UPT ;  /* 0x000000010c00788c */ /* 0x000fe2000bf25270 */
[----:B------:R-:W-:Y:S01]  /*31f0*/  PLOP3.LUT P2, PT, PT, PT, PT, 0x80, 0x8 ;  /* 0x000000000008781c */ /* 0x000fe20003f4f070 */
[----:B------:R-:W-:Y:S02]  /*3200*/  UIADD3 UR14, UPT, UPT, UR17, 0x1, URZ ;  /* 0x00000001110e7890 */ /* 0x000fe4000fffe0ff */
[----:B------:R-:W-:Y:S02]  /*3210*/  ULEA UR28, UR17, UR11, 0x9 ;  /* 0x0000000b111c7291 */ /* 0x000fe4000f8e48ff */
[----:B------:R-:W-:Y:S01]  /*3220*/  UISETP.NE.AND UP2, UPT, UR14, 0x5, UPT ;  /* 0x000000050e00788c */ /* 0x000fe2000bf45270 */
[----:B------:R-:W-:Y:S01]  /*3230*/  PLOP3.LUT P0, PT, PT, PT, UP1, 0x80, 0x8 ;  /* 0x000000000008781c */ /* 0x000fe20003f0f018 */
[----:B------:R-:W-:Y:S02]  /*3240*/  UIADD3 UR40, UPT, UPT, UR28, 0x2, URZ ;  /* 0x000000021c287890 */ /* 0x000fe4000fffe0ff */
[----:B------:R-:W-:Y:S02]  /*3250*/  USEL UR27, URZ, 0x1, UP2 ;  /* 0x00000001ff1b7887 */ /* 0x000fe40009000000 */
[----:B------:R-:W-:Y:S02]  /*3260*/  USEL UR14, UR14, URZ, UP2 ;  /* 0x000000ff0e0e7287 */ /* 0x000fe40009000000 */
[----:B------:R-:W-:Y:S02]  /*3270*/  UIADD3 UR36, UPT, UPT, UR28, 0x4, URZ ;  /* 0x000000041c247890 */ /* 0x000fe4000fffe0ff */
[----:B------:R-:W-:Y:S01]  /*3280*/  @UP1 ULEA UR26, UR14, UR5, 0x3 ;  /* 0x000000050e1a1291 */ /* 0x000fe2000f8e18ff */
[----:B------:R-:W-:Y:S01]  /*3290*/  LOP3.LUT R8, R8, UR27, RZ, 0x3c, !PT ;  /* 0x0000001b08087c12 */ /* 0x000fe2000f8e3cff */
[----:B------:R-:W-:Y:S02]  /*32a0*/  UIADD3 UR32, UPT, UPT, UR28, 0x6, URZ ;  /* 0x000000061c207890 */ /* 0x000fe4000fffe0ff */
[----:B------:R-:W-:Y:S01]  /*32b0*/  UIADD3 UR6, UPT, UPT, UR6, 0x28, URZ ;  /* 0x0000002806067890 */ /* 0x000fe2000fffe0ff */
[----:B-1----:R-:W-:Y:S01]  /*32c0*/  @P0 SHF.L.U32 R0, R8, 0x1f, RZ ;  /* 0x0000001f08000819 */ /* 0x002fe200000006ff */
[----:B------:R-:W-:Y:S01]  /*32d0*/  UIADD3 UR12, UPT, UPT, UR12, -0x1, URZ ;  /* 0xffffffff0c0c7890 */ /* 0x000fe2000fffe0ff */
[----:B------:R-:W-:Y:S02]  /*32e0*/  UMOV UR29, 0x40004040 ;  /* 0x40004040001d7882 */ /* 0x000fe40000000000 */
[----:B------:R2:W3:Y:S01]  /*32f0*/  @P0 SYNCS.PHASECHK.TRANS64.TRYWAIT P2, [UR26], R0 ;  /* 0x00000000ff0005a7 */ /* 0x0004e2000804111a */
[----:B------:R-:W-:Y:S01]  /*3300*/  ULEA UR26, UR17, UR10, 0xa ;  /* 0x0000000a111a7291 */ /* 0x000fe2000f8e50ff */
[----:B------:R-:W-:Y:S01]  /*3310*/  UMOV UR27, 0x40004040 ;  /* 0x40004040001b7882 */ /* 0x000fe20000000000 */
[----:B------:R-:W-:Y:S02]  /*3320*/  UMOV UR41, 0x40004040 ;  /* 0x4000404000297882 */ /* 0x000fe40000000000 */
[----:B------:R-:W-:Y:S02]  /*3330*/  UIADD3 UR38, UPT, UPT, UR26, 0x2, URZ ;  /* 0x000000021a267890 */ /* 0x000fe4000fffe0ff */
[----:B------:R-:W-:Y:S02]  /*3340*/  UIADD3 UR34, UPT, UPT, UR26, 0x4, URZ ;  /* 0x000000041a227890 */ /* 0x000fe4000fffe0ff */
[----:B------:R-:W-:Y:S01]  /*3350*/  UIADD3 UR30, UPT, UPT, UR26, 0x6, URZ ;  /* 0x000000061a1e7890 */ /* 0x000fe2000fffe0ff */
[----:B------:R2:W-:Y:S01]  /*3360*/  UTCQMMA gdesc[UR26], gdesc[UR28], tmem[UR8], tmem[UR24], idesc[UR25], UP4 ;  /* 0x00ff181c1a0075ea */ /* 0x0005e2000a000308 */
[----:B------:R-:W-:Y:S01]  /*3370*/  UPLOP3.LUT UP4, UPT, UPT, UPT, UPT, 0x80, 0x8 ;  /* 0x000000000008789c */ /* 0x000fe20003f8f070 */
[----:B------:R-:W-:Y:S01]  /*3380*/  UMOV UR39, 0x40004040 ;  /* 0x4000404000277882 */ /* 0x000fe20000000000 */
[----:B------:R-:W-:Y:S01]  /*3390*/  UMOV UR37, 0x40004040 ;  /* 0x4000404000257882 */ /* 0x000fe20000000000 */
[----:B------:R2:W-:Y:S01]  /*33a0*/  UTCQMMA gdesc[UR38], gdesc[UR40], tmem[UR8], tmem[UR22], idesc[UR23], UPT ;  /* 0x00ff1628260075ea */ /* 0x0005e2000b800308 */
[----:B------:R-:W-:Y:S01]  /*33b0*/  UMOV UR35, 0x40004040 ;  /* 0x4000404000237882 */ /* 0x000fe20000000000 */
[----:B------:R-:W-:Y:S01]  /*33c0*/  UMOV UR33, 0x40004040 ;  /* 0x4000404000217882 */ /* 0x000fe20000000000 */
[----:B------:R-:W-:Y:S01]  /*33d0*/  UMOV UR31, 0x40004040 ;  /* 0x40004040001f7882 */ /* 0x000fe20000000000 */
[----:B------:R2:W-:Y:S01]  /*33e0*/  UTCQMMA gdesc[UR34], gdesc[UR36], tmem[UR8], tmem[UR20], idesc[UR21], UPT ;  /* 0x00ff1424220075ea */ /* 0x0005e2000b800308 */
[----:B------:R2:W-:Y:S01]  /*33f0*/  UTCQMMA gdesc[UR30], gdesc[UR32], tmem[UR8], tmem[UR18], idesc[UR19], UPT ;  /* 0x00ff12201e0075ea */ /* 0x0005e2000b800308 */
[----:B------:R2:W-:Y:S01]  /*3400*/  UTCBAR [UR6], URZ ;  /* 0x000000ff060073e9 */ /* 0x0005e200080000ff */
[----:B------:R-:W-:Y:S01]  /*3410*/  UMOV UR17, UR14 ;  /* 0x0000000e00117c82 */ /* 0x000fe20008000000 */
[----:B------:R-:W-:Y:S05]  /*3420*/  BRA.U UP0, `(.L_x_59) ;  /* 0xfffffffd00507547 */ /* 0x000fea000b83ffff */
.L_x_56:
[----:B------:R-:W-:Y:S01]  /*3430*/  UIADD3 UR15, UPT, UPT, UR15, 0x1, URZ ;  /* 0x000000010f0f7890 */ /* 0x000fe2000fffe0ff */
[C---:B------:R-:W-:Y:S01]  /*3440*/  ISETP.NE.AND P0, PT, R10.reuse, 0x2, PT ;  /* 0x000000020a00780c */ /* 0x040fe20003f05270 */
[----:B------:R-:W-:Y:S02]  /*3450*/  UIADD3 UR7, UPT, UPT, UR7, 0x90, URZ ;  /* 0x0000009007077890 */ /* 0x000fe4000fffe0ff */
[----:B------:R-:W-:Y:S01]  /*3460*/  UISETP.NE.AND UP0, UPT, UR15, 0x4, UPT ;  /* 0x000000040f00788c */ /* 0x000fe2000bf05270 */
[----:B-12---:R-:W-:Y:S02]  /*3470*/  SEL R0, RZ, 0x1, P0 ;  /* 0x00000001ff007807 */ /* 0x006fe40000000000 */
[----:B------:R-:W-:Y:S01]  /*3480*/  SEL R10, R10, RZ, P0 ;  /* 0x000000ff0a0a7207 */ /* 0x000fe20000000000 */
[----:B------:R-:W-:Y:S01]  /*3490*/  USEL UR6, URZ, 0x1, UP0 ;  /* 0x00000001ff067887 */ /* 0x000fe20008000000 */
[----:B------:R-:W-:Y:S01]  /*34a0*/  LOP3.LUT R9, R9, R0, RZ, 0x3c, !PT ;  /* 0x0000000009097212 */ /* 0x000fe200078e3cff */
[----:B------:R-:W-:Y:S01]  /*34b0*/  USEL UR15, UR15, URZ, UP0 ;  /* 0x000000ff0f0f7287 */ /* 0x000fe20008000000 */
[----:B------:R1:W-:Y:S03]  /*34c0*/  UTCBAR [UR7], URZ ;  /* 0x000000ff070073e9 */ /* 0x0003e600080000ff */
[----:B------:R-:W-:Y:S01]  /*34d0*/  LOP3.LUT R11, R11, UR6, RZ, 0x3c, !PT ;  /* 0x000000060b0b7c12 */ /* 0x000fe2000f8e3cff */
[----:B------:R-:W-:Y:S07]  /*34e0*/  @P1 BRA `(.L_x_60) ;  /* 0xfffffff800a01947 */ /* 0x000fee000383ffff */
[----:B------:R-:W2:Y:S01]  /*34f0*/  S2UR UR4, SR_CgaCtaId ;  /* 0x00000000000479c3 */ /* 0x000ea20000008800 */
[----:B------:R-:W-:Y:S01]  /*3500*/  ELECT P0, URZ, PT ;  /* 0x0000000000ff782f */ /* 0x000fe20003800000 */
[----:B------:R-:W-:Y:S01]  /*3510*/  IMAD.MOV.U32 R0, RZ, RZ, 0x1 ;  /* 0x00000001ff007424 */ /* 0x000fe200078e00ff */
[----:B------:R-:W-:Y:S01]  /*3520*/  UIADD3 UR5, UPT, UPT, UR5, 0xb0, URZ ;  /* 0x000000b005057890 */ /* 0x000fe2000fffe0ff */
[----:B------:R-:W-:Y:S01]  /*3530*/  SHF.L.U32 R3, R11, 0x1f, RZ ;  /* 0x0000001f0b037819 */ /* 0x000fe200000006ff */
[----:B------:R-:W-:-:S03]  /*3540*/  UMOV UR6, 0x40 ;  /* 0x0000004000067882 */ /* 0x000fc60000000000 */
[----:B------:R-:W-:Y:S01]  /*3550*/  UVIRTCOUNT.DEALLOC.SMPOOL 0x80 ;  /* 0x000000800000784c */ /* 0x000fe20000000000 */
[----:B--2---:R-:W-:Y:S02]  /*3560*/  ULEA UR4, UR4, UR6, 0x18 ;  /* 0x0000000604047291 */ /* 0x004fe4000f8ec0ff */
[----:B------:R-:W-:-:S07]  /*3570*/  ULEA UR6, UR15, UR5, 0x3 ;  /* 0x000000050f067291 */ /* 0x000fce000f8e18ff */
[----:B------:R2:W-:Y:S02]  /*3580*/  @P0 STS.U8 [UR4+0x1c], R0 ;  /* 0x00001c00ff000988 */ /* 0x0005e40008000004 */
[----:B------:R-:W4:Y:S02]  /*3590*/  SYNCS.PHASECHK.TRANS64.TRYWAIT P0, [UR6], R3 ;  /* 0x00000003ff0075a7 */ /* 0x000f240008001106 */
[----:B--2-4-:R-:W-:Y:S05]  /*35a0*/  @!P0 BRA `(.L_x_61) ;  /* 0x0000003800648947 */ /* 0x014fea0003800000 */
.L_x_118:
[----:B-1----:R-:W-:-:S04]  /*35b0*/  UIADD3 UR7, UPT, UPT, UR15, 0x1, URZ ;  /* 0x000000010f077890 */ /* 0x002fc8000fffe0ff */
[----:B------:R-:W-:-:S04]  /*35c0*/  UISETP.NE.AND UP0, UPT, UR7, 0x4, UPT ;  /* 0x000000040700788c */ /* 0x000fc8000bf05270 */
[----:B------:R-:W-:Y:S02]  /*35d0*/  USEL UR8, URZ, 0x1, UP0 ;  /* 0x00000001ff087887 */ /* 0x000fe40008000000 */
[----:B------:R-:W-:-:S04]  /*35e0*/  USEL UR7, UR7, URZ, UP0 ;  /* 0x000000ff07077287 */ /* 0x000fc80008000000 */
[----:B------:R-:W-:Y:S01]  /*35f0*/  ULEA UR6, UR7, UR5, 0x3 ;  /* 0x0000000507067291 */ /* 0x000fe2000f8e18ff */
[----:B------:R-:W-:-:S04]  /*3600*/  LOP3.LUT R2, R11, UR8, RZ, 0x3c, !PT ;  /* 0x000000080b027c12 */ /* 0x000fc8000f8e3cff */
[----:B--2---:R-:W-:-:S04]  /*3610*/  SHF.L.U32 R3, R2, 0x1f, RZ ;  /* 0x0000001f02037819 */ /* 0x004fc800000006ff */
[----:B------:R-:W1:Y:S02]  /*3620*/  SYNCS.PHASECHK.TRANS64.TRYWAIT P0, [UR6], R3 ;  /* 0x00000003ff0075a7 */ /* 0x000e640008001106 */
[----:B-1----:R-:W-:Y:S05]  /*3630*/  @!P0 BRA `(.L_x_62) ;  /* 0x0000003800588947 */ /* 0x002fea0003800000 */
.L_x_120:
        /* <DEDUP_REMOVED lines=9> */
.L_x_122:
[----:B------:R-:W-:-:S04]  /*36d0*/  UIADD3 UR7, UPT, UPT, UR7, 0x1, URZ ;  /* 0x0000000107077890 */ /* 0x000fc8000fffe0ff */
[----:B------:R-:W-:-:S04]  /*36e0*/  UISETP.NE.AND UP0, UPT, UR7, 0x4, UPT ;  /* 0x000000040700788c */ /* 0x000fc8000bf05270 */
[----:B------:R-:W-:Y:S02]  /*36f0*/  USEL UR6, URZ, 0x1, UP0 ;  /* 0x00000001ff067887 */ /* 0x000fe40008000000 */
[----:B------:R-:W-:-:S04]  /*3700*/  USEL UR7, UR7, URZ, UP0 ;  /* 0x000000ff07077287 */ /* 0x000fc80008000000 */
[----:B------:R-:W-:Y:S01]  /*3710*/  ULEA UR7, UR7, UR5, 0x3 ;  /* 0x0000000507077291 */ /* 0x000fe2000f8e18ff */
[----:B-1----:R-:W-:-:S04]  /*3720*/  LOP3.LUT R3, R2, UR6, RZ, 0x3c, !PT ;  /* 0x0000000602037c12 */ /* 0x002fc8000f8e3cff */
[----:B------:R-:W-:-:S04]  /*3730*/  SHF.L.U32 R3, R3, 0x1f, RZ ;  /* 0x0000001f03037819 */ /* 0x000fc800000006ff */
[----:B------:R-:W1:Y:S02]  /*3740*/  SYNCS.PHASECHK.TRANS64.TRYWAIT P0, [UR7], R3 ;  /* 0x00000003ff0075a7 */ /* 0x000e640008001107 */
[----:B-1----:R-:W-:Y:S05]  /*3750*/  @!P0 BRA `(.L_x_64) ;  /* 0x0000003800408947 */ /* 0x002fea0003800000 */
.L_x_124:
[----:B------:R-:W-:Y:S01]  /*3760*/  NOP ;  /* 0x0000000000007918 */ /* 0x000fe20000000000 */
[----:B-1----:R-:W1:Y:S01]  /*3770*/  LDS R0, [UR4+0x14] ;  /* 0x00001404ff007984 */ /* 0x002e620008000800 */
[----:B------:R-:W-:Y:S01]  /*3780*/  ULOP3.LUT UR6, UR16, 0xffff, URZ, 0xc0, !UPT ;  /* 0x0000ffff10067892 */ /* 0x000fe2000f8ec0ff */
[----:B------:R-:W-:Y:S01]  /*3790*/  UMOV UR8, 0xffff ;  /* 0x0000ffff00087882 */ /* 0x000fe20000000000 */
[----:B------:R-:W-:Y:S02]  /*37a0*/  UMOV UR5, 0x1 ;  /* 0x0000000100057882 */ /* 0x000fe40000000000 */
[----:B------:R-:W-:-:S04]  /*37b0*/  USHF.R.U32.HI UR6, URZ, 0x5, UR6 ;  /* 0x00000005ff067899 */ /* 0x000fc80008011606 */
[----:B------:R-:W-:Y:S02]  /*37c0*/  USHF.L.U32 UR8, UR8, UR6, URZ ;  /* 0x0000000608087299 */ /* 0x000fe400080006ff */
[----:B------:R-:W-:-:S04]  /*37d0*/  USHF.L.U32 UR5, UR5, UR6, URZ ;  /* 0x0000000605057299 */ /* 0x000fc800080006ff */
[----:B-1----:R-:W-:-:S04]  /*37e0*/  LOP3.LUT R0, R0, UR8, RZ, 0xc0, !PT ;  /* 0x0000000800007c12 */ /* 0x002fc8000f8ec0ff */
[----:B------:R-:W-:-:S13]  /*37f0*/  ISETP.NE.AND P0, PT, R0, UR8, PT ;  /* 0x0000000800007c0c */ /* 0x000fda000bf05270 */
[----:B------:R-:W-:Y:S05]  /*3800*/  @P0 BRA `(.L_x_65) ;  /* 0x0000000000580947 */ /* 0x000fea0003800000 */
[----:B------:R-:W1:Y:S02]  /*3810*/  LDS R0, [UR4+0x18] ;  /* 0x00001804ff007984 */ /* 0x000e640008000800 */
[----:B-1----:R-:W-:-:S04]  /*3820*/  LOP3.LUT R0, R0, UR5, RZ, 0xc0, !PT ;  /* 0x0000000500007c12 */ /* 0x002fc8000f8ec0ff */
[----:B------:R-:W-:-:S13]  /*3830*/  ISETP.NE.AND P0, PT, R0, UR5, PT ;  /* 0x0000000500007c0c */ /* 0x000fda000bf05270 */
[----:B------:R-:W-:Y:S05]  /*3840*/  @P0 BRA `(.L_x_66) ;  /* 0x00000000003c0947 */ /* 0x000fea0003800000 */
[----:B------:R-:W1:Y:S01]  /*3850*/  S2R R2, SR_LANEID ;  /* 0x0000000000027919 */ /* 0x000e620000000000 */
[----:B------:R-:W-:Y:S01]  /*3860*/  ULOP3.LUT UR8, URZ, UR8, URZ, 0x33, !UPT ;  /* 0x00000008ff087292 */ /* 0x000fe2000f8e33ff */
[----:B------:R-:W-:Y:S01]  /*3870*/  LOP3.LUT R4, RZ, UR5, RZ, 0x33, !PT ;  /* 0x00000005ff047c12 */ /* 0x000fe2000f8e33ff */
[----:B------:R-:W-:Y:S02]  /*3880*/  VOTEU.ANY UR7, UPT, PT ;  /* 0x0000000000077886 */ /* 0x000fe400038e0100 */
[----:B------:R-:W-:Y:S01]  /*3890*/  UFLO.U32 UR7, UR7 ;  /* 0x00000007000772bd */ /* 0x000fe200080e0000 */
[----:B------:R-:W2:Y:S01]  /*38a0*/  REDUX UR5, R4 ;  /* 0x00000000040573c4 */ /* 0x000ea20000000000 */
[----:B------:R-:W-:-:S06]  /*38b0*/  IMAD.U32 R0, RZ, RZ, UR8 ;  /* 0x00000008ff007e24 */ /* 0x000fcc000f8e00ff */
[----:B------:R4:W-:Y:S01]  /*38c0*/  UTCATOMSWS.AND URZ, UR8 ;  /* 0x0000000800ff79e3 */ /* 0x0009e20008000000 */
[----:B------:R-:W3:Y:S01]  /*38d0*/  REDUX UR6, R0 ;  /* 0x00000000000673c4 */ /* 0x000ee20000000000 */
[----:B-1----:R-:W-:Y:S01]  /*38e0*/  ISETP.EQ.U32.AND P0, PT, R2, UR7, PT ;  /* 0x0000000702007c0c */ /* 0x002fe2000bf02070 */
[----:B--2---:R-:W-:Y:S01]  /*38f0*/  IMAD.U32 R2, RZ, RZ, UR5 ;  /* 0x00000005ff027e24 */ /* 0x004fe2000f8e00ff */
[----:B---3--:R-:W-:-:S11]  /*3900*/  MOV R3, UR6 ;  /* 0x0000000600037c02 */ /* 0x008fd60008000f00 */
[----:B------:R4:W-:Y:S04]  /*3910*/  @P0 ATOMS.AND RZ, [UR4+0x14], R3 ;  /* 0x00001403ffff098c */ /* 0x0009e8000a800004 */
[----:B------:R4:W-:Y:S01]  /*3920*/  @P0 ATOMS.AND RZ, [UR4+0x18], R2 ;  /* 0x00001802ffff098c */ /* 0x0009e2000a800004 */
[----:B------:R-:W-:Y:S05]  /*3930*/  BRA `(.L_x_67) ;  /* 0x0000000000147947 */ /* 0x000fea0003800000 */
.L_x_66:
[----:B------:R-:W-:Y:S02]  /*3940*/  MOV R2, 0x3960 ;  /* 0x0000396000027802 */ /* 0x000fe40000000f00 */
[----:B---3-5:R-:W-:Y:S05]  /*3950*/  CALL.REL.NOINC `($__internal_0_$__cuda_sm10x_tcgen05_guardrail_trap_col_being_dealloced_not_returned_by_alloc) ;  /* 0x00000038005c7944 */ /* 0x028fea0003c00000 */
[----:B------:R-:W-:Y:S05]  /*3960*/  BRA `(.L_x_67) ;  /* 0x0000000000087947 */ /* 0x000fea0003800000 */
.L_x_65:
[----:B------:R-:W-:Y:S02]  /*3970*/  MOV R2, 0x3990 ;  /* 0x0000399000027802 */ /* 0x000fe40000000f00 */
[----:B---3-5:R-:W-:Y:S05]  /*3980*/  CALL.REL.NOINC `($__internal_2_$__cuda_sm10x_tcgen05_guardrail_trap_unallocated_columns_being_dealloced) ;  /* 0x0000003800687944 */ /* 0x028fea0003c00000 */
.L_x_67:
[----:B------:R-:W-:Y:S01]  /*3990*/  NOP ;  /* 0x0000000000007918 */ /* 0x000fe20000000000 */
[----:B----4-:R-:W-:Y:S05]  /*39a0*/  EXIT ;  /* 0x000000000000794d */ /* 0x010fea0003800000 */
.L_x_49:
[----:B------:R-:W-:-:S09]  /*39b0*/  UISETP.NE.OR UP2, UPT, UR8, 0x3, !UP2 ;  /* 0x000000030800788c */ /* 0x000fd2000d745670 */
[----:B------:R-:W-:Y:S05]  /*39c0*/  BRA.U UP2, `(.L_x_68) ;  /* 0x0000000902c87547 */ /* 0x000fea000b800000 */
[----:B------:R-:W1:Y:S01]  /*39d0*/  LDCU.64 UR6, c[0x0][0x888] ;  /* 0x00011100ff0677ac */ /* 0x000e620008000a00 */
[----:B------:R-:W2:Y:S01]  /*39e0*/  LDC R0, c[0x0][0xb30] ;  /* 0x0002cc00ff007b82 */ /* 0x000ea20000000800 */
[----:B------:R-:W-:Y:S01]  /*39f0*/  IMAD.MOV.U32 R30, RZ, RZ, 0x1 ;  /* 0x00000001ff1e7424 */ /* 0x000fe200078e00ff */
[----:B------:R-:W-:Y:S01]  /*3a00*/  CS2R R28, SRZ ;  /* 0x00000000001c7805 */ /* 0x000fe2000001ff00 */
[----:B------:R-:W4:Y:S01]  /*3a10*/  LDCU.64 UR4, c[0x0][0x890] ;  /* 0x00011200ff0477ac */ /* 0x000f220008000a00 */
[----:B------:R-:W-:Y:S01]  /*3a20*/  IMAD.MOV.U32 R25, RZ, RZ, 0x2000 ;  /* 0x00002000ff197424 */ /* 0x000fe200078e00ff */
[----:B------:R-:W-:-:S03]  /*3a30*/  UMOV UR8, 0x400 ;  /* 0x0000040000087882 */ /* 0x000fc60000000000 */
[----:B------:R-:W3:Y:S01]  /*3a40*/  LDC R19, c[0x0][0x370] ;  /* 0x0000dc00ff137b82 */ /* 0x000ee20000000800 */
[----:B------:R-:W-:-:S07]  /*3a50*/  UPLOP3.LUT UP1, UPT, UPT, UPT, UPT, 0x40, 0x4 ;  /* 0x000000000004789c */ /* 0x000fce0003f2e870 */
[----:B------:R-:W3:Y:S01]  /*3a60*/  LDC R2, c[0x0][0xb0c] ;  /* 0x0002c300ff027b82 */ /* 0x000ee20000000800 */
[----:B-1----:R-:W-:Y:S02]  /*3a70*/  UISETP.NE.U32.AND UP2, UPT, UR6, URZ, UPT ;  /* 0x000000ff0600728c */ /* 0x002fe4000bf45070 */
[----:B------:R-:W-:Y:S02]  /*3a80*/  ULEA UR6, UR37, UR8, 0x18 ;  /* 0x0000000825067291 */ /* 0x000fe4000f8ec0ff */
[----:B------:R-:W-:Y:S02]  /*3a90*/  UISETP.NE.AND.EX UP2, UPT, UR7, URZ, UPT, UP2 ;  /* 0x000000ff0700728c */ /* 0x000fe4000bf45320 */
[----:B------:R-:W-:Y:S01]  /*3aa0*/  UIADD3 UR7, UPT, UPT, UR6, 0x50, URZ ;  /* 0x0000005006077890 */ /* 0x000fe2000fffe0ff */
[----:B------:R-:W1:Y:S01]  /*3ab0*/  LDC R18, c[0x0][0xb20] ;  /* 0x0002c800ff127b82 */ /* 0x000e620000000800 */
[----:B----4-:R-:W-:Y:S01]  /*3ac0*/  UISETP.NE.U32.AND UP3, UPT, UR4, URZ, UPT ;  /* 0x000000ff0400728c */ /* 0x010fe2000bf65070 */
[----:B--2---:R-:W-:Y:S01]  /*3ad0*/  ISETP.NE.AND P1, PT, R0, 0x1, PT ;  /* 0x000000010000780c */ /* 0x004fe20003f25270 */
[----:B------:R-:W-:-:S02]  /*3ae0*/  UPRMT UR37, UR37, 0x654, UR7 ;  /* 0x0000065425257896 */ /* 0x000fc40008000007 */
[----:B------:R-:W-:-:S03]  /*3af0*/  UISETP.NE.AND.EX UP3, UPT, UR5, URZ, UPT, UP3 ;  /* 0x000000ff0500728c */ /* 0x000fc6000bf65330 */
[----:B------:R-:W2:Y:S08]  /*3b00*/  LDC.64 R32, c[0x0][0x348] ;  /* 0x0000d200ff207b82 */ /* 0x000eb00000000a00 */
[----:B------:R-:W4:Y:S08]  /*3b10*/  LDC.64 R16, c[0x0][0xb10] ;  /* 0x0002c400ff107b82 */ /* 0x000f300000000a00 */
[----:B------:R-:W1:Y:S08]  /*3b20*/  LDC.64 R6, c[0x0][0xb18] ;  /* 0x0002c600ff067b82 */ /* 0x000e700000000a00 */
[----:B------:R-:W1:Y:S08]  /*3b30*/  LDC.64 R4, c[0x0][0xb28] ;  /* 0x0002ca00ff047b82 */ /* 0x000e700000000a00 */
[----:B---3--:R-:W1:Y:S02]  /*3b40*/  LDC R24, c[0x0][0x374] ;  /* 0x0000dd00ff187b82 */ /* 0x008e640000000800 */
.L_x_76:
[C---:B------:R-:W-:Y:S02]  /*3b50*/  LEA R0, R29.reuse, UR6, 0x3 ;  /* 0x000000061d007c11 */ /* 0x040fe4000f8e18ff */
[----:B------:R-:W-:Y:S02]  /*3b60*/  SHF.L.U32 R3, R28, 0x1f, RZ ;  /* 0x0000001f1c037819 */ /* 0x000fe400000006ff */
[----:B------:R-:W-:Y:S02]  /*3b70*/  LEA R20, R29, UR6, 0x4 ;  /* 0x000000061d147c11 */ /* 0x000fe4000f8e20ff */
[----:B---3--:R-:W3:Y:S02]  /*3b80*/  SYNCS.PHASECHK.TRANS64.TRYWAIT P0, [R0+URZ+0x70], R3 ;  /* 0x00007003000075a7 */ /* 0x008ee400080011ff */
[----:B---3--:R-:W-:Y:S05]  /*3b90*/  @!P0 BRA `(.L_x_69) ;  /* 0x0000003400488947 */ /* 0x008fea0003800000 */
.L_x_125:
[----:B------:R-:W-:Y:S01]  /*3ba0*/  ISETP.GE.AND P0, PT, R72, 0x1, PT ;  /* 0x000000014800780c */ /* 0x000fe20003f06270 */
[----:B------:R-:W1:Y:S01]  /*3bb0*/  LDS.128 R20, [R20+0x100] ;  /* 0x0001000014147984 */ /* 0x000e620000000c00 */
[----:B------:R-:W-:Y:S01]  /*3bc0*/  ISETP.NE.U32.AND P4, PT, RZ, UR4, PT ;  /* 0x00000004ff007c0c */ /* 0x000fe2000bf85070 */
[----:B---3--:R-:W-:Y:S01]  /*3bd0*/  VIADD R0, R0, 0x80 ;  /* 0x0000008000007836 */ /* 0x008fe20000000000 */
[----:B------:R-:W-:Y:S02]  /*3be0*/  SHF.L.U32 R26, R30, 0x1f, RZ ;  /* 0x0000001f1e1a7819 */ /* 0x000fe400000006ff */
[----:B------:R-:W-:Y:S02]  /*3bf0*/  ISETP.NE.AND.EX P4, PT, RZ, UR5, PT, P4 ;  /* 0x00000005ff007c0c */ /* 0x000fe4000bf85340 */
[----:B------:R-:W-:Y:S01]  /*3c00*/  PRMT R0, RZ, 0x654, R0 ;  /* 0x00000654ff007816 */ /* 0x000fe20000000000 */
[----:B------:R-:W-:Y:S01]  /*3c10*/  @!PT LDS RZ, [RZ] ;  /* 0x00000000fffff984 */ /* 0x000fe20000000800 */
[----:B------:R-:W-:Y:S01]  /*3c20*/  @!PT LDS RZ, [RZ] ;  /* 0x00000000fffff984 */ /* 0x000fe20000000800 */
[----:B------:R-:W-:Y:S01]  /*3c30*/  @!PT LDS RZ, [RZ] ;  /* 0x00000000fffff984 */ /* 0x000fe20000000800 */
[----:B------:R-:W-:Y:S01]  /*3c40*/  @!PT LDS RZ, [RZ] ;  /* 0x00000000fffff984 */ /* 0x000fe20000000800 */
[----:B------:R3:W-:Y:S06]  /*3c50*/  MEMBAR.ALL.CTA ;  /* 0x0000000000007992 */ /* 0x0007ec0000008000 */
[----:B---3--:R-:W3:Y:S02]  /*3c60*/  FENCE.VIEW.ASYNC.S ;  /* 0x00000000000073c6 */ /* 0x008ee40000000000 */
[----:B---3--:R3:W-:Y:S01]  /*3c70*/  SYNCS.ARRIVE.TRANS64.RED.A1T0 RZ, [R0+URZ], RZ ;  /* 0x000000ff00ff79a7 */ /* 0x0087e200081004ff */
[----:B-1----:R-:W-:Y:S11]  /*3c80*/  LOP3.LUT P3, RZ, R22, 0x1, RZ, 0xc0, !PT ;  /* 0x0000000116ff7812 */ /* 0x002ff6000786c0ff */
[----:B------:R-:W-:Y:S02]  /*3c90*/  @!UPT UIADD3 URZ, UPT, UPT, URZ, URZ, URZ ;  /* 0x000000fffffff290 */ /* 0x000fe4000fffe0ff */
[----:B------:R-:W-:Y:S02]  /*3ca0*/  @P3 MOV R13, R20 ;  /* 0x00000014000d3202 */ /* 0x000fe40000000f00 */
[----:B------:R-:W-:Y:S01]  /*3cb0*/  @P3 LOP3.LUT R8, R21, 0xffff, RZ, 0xc0, !PT ;  /* 0x0000ffff15083812 */ /* 0x000fe200078ec0ff */
[----:B---3--:R-:W-:Y:S06]  /*3cc0*/  @!P0 BRA `(.L_x_70) ;  /* 0x0000000000a48947 */ /* 0x008fec0003800000 */
[----:B------:R-:W-:Y:S01]  /*3cd0*/  IMAD.HI.U32 R31, R24, R7, RZ ;  /* 0x00000007181f7227 */ /* 0x000fe200078e00ff */
[----:B------:R-:W-:Y:S02]  /*3ce0*/  ISETP.NE.AND P0, PT, R6, 0x1, PT ;  /* 0x000000010600780c */ /* 0x000fe40003f05270 */
[----:B------:R-:W-:Y:S01]  /*3cf0*/  ISETP.NE.AND P2, PT, R72, 0x1, PT ;  /* 0x000000014800780c */ /* 0x000fe20003f45270 */
[----:B----4-:R-:W-:Y:S01]  /*3d00*/  IMAD.HI.U32 R34, R19, R16, RZ ;  /* 0x0000001013227227 */ /* 0x010fe200078e00ff */
[----:B------:R-:W-:Y:S02]  /*3d10*/  SHF.R.U32.HI R31, RZ, R18, R31 ;  /* 0x00000012ff1f7219 */ /* 0x000fe4000001161f */
[----:B------:R-:W-:Y:S01]  /*3d20*/  ISETP.NE.AND P5, PT, R2, 0x1, PT ;  /* 0x000000010200780c */ /* 0x000fe20003fa5270 */
[----:B------:R-:W-:Y:S01]  /*3d30*/  IMAD.HI.U32 R36, R13, R16, RZ ;  /* 0x000000100d247227 */ /* 0x000fe200078e00ff */
[----:B------:R-:W-:Y:S02]  /*3d40*/  SHF.R.U32.HI R34, RZ, R17, R34 ;  /* 0x00000011ff227219 */ /* 0x000fe40000011622 */
[----:B------:R-:W-:Y:S01]  /*3d50*/  SEL R3, R24, R31, !P0 ;  /* 0x0000001f18037207 */ /* 0x000fe20004000000 */
[C---:B------:R-:W-:Y:S01]  /*3d60*/  IMAD.HI.U32 R31, R8.reuse, R7, RZ ;  /* 0x00000007081f7227 */ /* 0x040fe200078e00ff */
[----:B------:R-:W-:Y:S02]  /*3d70*/  SEL R11, R19, R34, !P5 ;  /* 0x00000022130b7207 */ /* 0x000fe40006800000 */
[----:B------:R-:W-:Y:S01]  /*3d80*/  SHF.R.U32.HI R36, RZ, R17, R36 ;  /* 0x00000011ff247219 */ /* 0x000fe20000011624 */
[----:B------:R-:W-:Y:S01]  /*3d90*/  IMAD.HI.U32 R38, R3, R4, RZ ;  /* 0x0000000403267227 */ /* 0x000fe200078e00ff */
[----:B------:R-:W-:Y:S03]  /*3da0*/  SHF.R.U32.HI R31, RZ, R18, R31 ;  /* 0x00000012ff1f7219 */ /* 0x000fe6000001161f */
[----:B------:R-:W-:Y:S01]  /*3db0*/  IMAD.HI.U32 R34, R11, R4, RZ ;  /* 0x000000040b227227 */ /* 0x000fe200078e00ff */
[----:B------:R-:W-:Y:S02]  /*3dc0*/  @P2 SHF.R.U32.HI R3, RZ, R5, R38 ;  /* 0x00000005ff032219 */ /* 0x000fe40000011626 */
[----:B------:R-:W-:Y:S02]  /*3dd0*/  SEL R9, R8, R31, !P0 ;  /* 0x0000001f08097207 */ /* 0x000fe40004000000 */
[----:B------:R-:W-:Y:S01]  /*3de0*/  @P2 SHF.R.U32.HI R11, RZ, R5, R34 ;  /* 0x00000005ff0b2219 */ /* 0x000fe20000011622 */
[C---:B------:R-:W-:Y:S01]  /*3df0*/  IMAD R10, R72.reuse, R3, RZ ;  /* 0x00000003480a7224 */ /* 0x040fe200078e02ff */
[----:B------:R-:W-:Y:S01]  /*3e00*/  SEL R3, R13, R36, !P5 ;  /* 0x000000240d037207 */ /* 0x000fe20006800000 */
[C---:B------:R-:W-:Y:S03]  /*3e10*/  IMAD.HI.U32 R14, R9.reuse, R4, RZ ;  /* 0x00000004090e7227 */ /* 0x040fe600078e00ff */
[----:B------:R-:W-:Y:S01]  /*3e20*/  ISETP.GE.AND P0, PT, R9, R10, PT ;  /* 0x0000000a0900720c */ /* 0x000fe20003f06270 */
[C---:B------:R-:W-:Y:S01]  /*3e30*/  IMAD R12, R72.reuse, R11, RZ ;  /* 0x0000000b480c7224 */ /* 0x040fe200078e02ff */
[-C--:B------:R-:W-:Y:S04]  /*3e40*/  SHF.R.U32.HI R14, RZ, R5.reuse, R14 ;  /* 0x00000005ff0e7219 */ /* 0x080fe8000001160e */
[----:B------:R-:W-:Y:S02]  /*3e50*/  ISETP.GE.OR P0, PT, R3, R12, P0 ;  /* 0x0000000c0300720c */ /* 0x000fe40000706670 */
[----:B------:R-:W-:Y:S05]  /*3e60*/  SEL R15, R9, R14, !P2 ;  /* 0x0000000e090f7207 */ /* 0x000fea0005000000 */
[----:B------:R-:W-:Y:S04]  /*3e70*/  IMAD.MOV R14, RZ, RZ, -R15 ;  /* 0x000000ffff0e7224 */ /* 0x000fe800078e0a0f */
[----:B------:R-:W-:Y:S02]  /*3e80*/  IMAD R14, R72, R14, R9 ;  /* 0x0000000e480e7224 */ /* 0x000fe400078e0209 */
[C---:B------:R-:W-:Y:S05]  /*3e90*/  @!P0 IMAD.HI.U32 R10, R3.reuse, R4, RZ ;  /* 0x00000004030a8227 */ /* 0x040fea00078e00ff */
[----:B------:R-:W-:Y:S04]  /*3ea0*/  @!P0 SHF.R.U32.HI R10, RZ, R5, R10 ;  /* 0x00000005ff0a8219 */ /* 0x000fe8000001160a */
[----:B------:R-:W-:Y:S01]  /*3eb0*/  @!P0 SEL R0, R3, R10, !P2 ;  /* 0x0000000a03008207 */ /* 0x000fe20005000000 */
[----:B------:R-:W-:Y:S03]  /*3ec0*/  IMAD.MOV R10, RZ, RZ, -R3 ;  /* 0x000000ffff0a7224 */ /* 0x000fe600078e0a03 */
[----:B------:R-:W-:Y:S01]  /*3ed0*/  @!P0 IADD3 R15, PT, PT, R15, -R0, RZ ;  /* 0x800000000f0f8210 */ /* 0x000fe20007ffe0ff */
[----:B------:R-:W-:Y:S01]  /*3ee0*/  @!P0 IMAD R0, R11, R14, R0 ;  /* 0x0000000e0b008224 */ /* 0x000fe200078e0200 */
[----:B------:R-:W-:Y:S01]  /*3ef0*/  IADD3 R11, PT, PT, -R9, RZ, RZ ;  /* 0x000000ff090b7210 */ /* 0x000fe20007ffe1ff */
[----:B------:R-:W-:Y:S02]  /*3f00*/  IMAD R13, R2, R10, R13 ;  /* 0x0000000a020d7224 */ /* 0x000fe400078e020d */
[----:B------:R-:W-:Y:S02]  /*3f10*/  @!P0 IMAD R9, R15, R72, R3 ;  /* 0x000000480f098224 */ /* 0x000fe400078e0203 */
[----:B------:R-:W-:Y:S02]  /*3f20*/  @!P0 IMAD.MOV.U32 R3, RZ, RZ, R0 ;  /* 0x000000ffff038224 */ /* 0x000fe400078e0000 */
[----:B------:R-:W-:Y:S02]  /*3f30*/  IMAD R8, R6, R11, R8 ;  /* 0x0000000b06087224 */ /* 0x000fe400078e0208 */
[----:B------:R-:W-:Y:S02]  /*3f40*/  IMAD R13, R3, R2, R13 ;  /* 0x00000002030d7224 */ /* 0x000fe400078e020d */
[----:B------:R-:W-:Y:S02]  /*3f50*/  IMAD R8, R9, R6, R8 ;  /* 0x0000000609087224 */ /* 0x000fe400078e0208 */
.L_x_70:
[----:B------:R-:W-:Y:S05]  /*3f60*/  BRA.U UP1, `(.L_x_71) ;  /* 0x0000000101107547 */ /* 0x000fea000b800000 */
[----:B------:R-:W-:Y:S04]  /*3f70*/  MOV R0, UR13 ;  /* 0x0000000d00007c02 */ /* 0x000fe80008000f00 */
[----:B------:R-:W-:Y:S04]  /*3f80*/  SHF.L.U32 R3, R0, 0x1f, RZ ;  /* 0x0000001f00037819 */ /* 0x000fe800000006ff */
[----:B------:R-:W1:Y:S02]  /*3f90*/  SYNCS.PHASECHK.TRANS64.TRYWAIT P0, [UR6+0x68], R3 ;  /* 0x00006803ff0075a7 */ /* 0x000e640008001106 */
[----:B-1----:R-:W-:Y:S05]  /*3fa0*/  @!P0 BRA `(.L_x_72) ;  /* 0x0000003000588947 */ /* 0x002fea0003800000 */
.L_x_71:
[----:B------:R-:W-:Y:S05]  /*3fb0*/  BRA.U !UP3, `(.L_x_73) ;  /* 0x000000010b347547 */ /* 0x000fea000b800000 */
[----:B------:R-:W-:Y:S01]  /*3fc0*/  UPLOP3.LUT UP0, UPT, UPT, UPT, UP2, 0x80, 0x8 ;  /* 0x000000000008789c */ /* 0x000fe20003f0f020 */
[----:B-1----:R-:W-:Y:S02]  /*3fd0*/  HFMA2 R0, -RZ, RZ, 0, 5.9604644775390625e-08 ;  /* 0x00000001ff007431 */ /* 0x002fe400000001ff */
[----:B------:R-:W-:Y:S03]  /*3fe0*/  IMAD.MOV.U32 R164, RZ, RZ, 0x1 ;  /* 0x00000001ffa47424 */ /* 0x000fe600078e00ff */
[----:B------:R-:W-:Y:S05]  /*3ff0*/  PLOP3.LUT P0, PT, PT, PT, UP0, 0x80, 0x8 ;  /* 0x000000000008781c */ /* 0x000fea0003f0f008 */
[----:B------:R-:W1:Y:S01]  /*4000*/  @UP0 LDCU.64 UR8, c[0x0][0x888] ;  /* 0x00011100ff0807ac */ /* 0x000e620008000a00 */
[----:B------:R-:W-:Y:S07]  /*4010*/  @UP0 UIMAD UR7, UR36, UR4, URZ ;  /* 0x00000004240702a4 */ /* 0x000fee000f8e02ff */
[----:B------:R-:W-:Y:S01]  /*4020*/  @!P0 PRMT R164, R0, 0x7610, R164 ;  /* 0x0000761000a48816 */ /* 0x000fe200000000a4 */
[----:B-1----:R-:W-:Y:S03]  /*4030*/  @UP0 UIMAD.WIDE UR8, UR7, 0x4, UR8 ;  /* 0x00000004070808a5 */ /* 0x002fe6000f8e0208 */
[----:B------:R-:W1:Y:S03]  /*4040*/  @!UP0 LDCU UR7, c[0x0][0x880] ;  /* 0x00011000ff0787ac */ /* 0x000e660008000800 */
[----:B------:R-:W-:Y:S01]  /*4050*/  IMAD.U32 R10, RZ, RZ, UR8 ;  /* 0x00000008ff0a7e24 */ /* 0x000fe2000f8e00ff */
[----:B------:R-:W-:Y:S05]  /*4060*/  MOV R11, UR9 ;  /* 0x00000009000b7c02 */ /* 0x000fea0008000f00 */
[----:B-----5:R3:W5:Y:S02]  /*4070*/  @P0 LDG.E R81, desc[UR40][R10.64] ;  /* 0x000000280a510981 */ /* 0x020764000c1e1900 */
[----:B-1-3--:R-:W-:Y:S07]  /*4080*/  @!P0 IMAD.U32 R81, RZ, RZ, UR7 ;  /* 0x00000007ff518e24 */ /* 0x00afee000f8e00ff */
.L_x_73:
[----:B-----5:R-:W-:Y:S01]  /*4090*/  @!P4 FSETP.EQ.AND P5, PT, R81, RZ, PT ;  /* 0x000000ff5100c20b */ /* 0x020fe20003fa2000 */
[----:B------:R-:W-:Y:S01]  /*40a0*/  @!UPT UIADD3 URZ, UPT, UPT, URZ, URZ, URZ ;  /* 0x000000fffffff290 */ /* 0x000fe2000fffe0ff */
[----:B------:R-:W-:Y:S11]  /*40b0*/  @!P4 BRA `(.L_x_74) ;  /* 0x000000000014c947 */ /* 0x000ff60003800000 */
[----:B------:R-:W-:Y:S02]  /*40c0*/  LOP3.LUT P0, RZ, R164, 0xff, RZ, 0xc0, !PT ;  /* 0x000000ffa4ff7812 */ /* 0x000fe4000780c0ff */
[----:B------:R-:W-:Y:S04]  /*40d0*/  PLOP3.LUT P5, PT, PT, PT, UP0, 0x80, 0x8 ;  /* 0x000000000008781c */ /* 0x000fe80003faf008 */
[----:B------:R-:W-:Y:S07]  /*40e0*/  PLOP3.LUT P5, PT, P5, PT, PT, 0x8, 0x80 ;  /* 0x000000000080781c */ /* 0x000fee0002fae170 */
[----:B------:R-:W-:Y:S11]  /*40f0*/  @P0 FSETP.EQ.AND P5, PT, R81, RZ, PT ;  /* 0x000000ff5100020b */ /* 0x000ff60003fa2000 */
[----:B------:R-:W-:Y:S02]  /*4100*/  @!UPT UIADD3 URZ, UPT, UPT, URZ, URZ, URZ ;  /* 0x000000fffffff290 */ /* 0x000fe4000fffe0ff */
.L_x_74:
[----:B------:R-:W3:Y:S01]  /*4110*/  SYNCS.PHASECHK.TRANS64.TRYWAIT P4, [UR6+0x58], R26 ;  /* 0x0000581aff0075a7 */ /* 0x000ee20008081106 */
[----:B------:R-:W-:Y:S01]  /*4120*/  @P3 SHF.R.U32.HI R27, RZ, 0x10, R21 ;  /* 0x00000010ff1b3819 */ /* 0x000fe20000011615 */
[----:B------:R-:W-:Y:S01]  /*4130*/  VIADD R29, R29, 0x1 ;  /* 0x000000011d1d7836 */ /* 0x000fe20000000000 */
[----:B------:R-:W5:Y:S08]  /*4140*/  LDC.64 R14, c[0x0][0xb10] ;  /* 0x0002c400ff0e7b82 */ /* 0x000f700000000a00 */
[----:B------:R-:W2:Y:S08]  /*4150*/  LDC.64 R10, c[0x0][0xb18] ;  /* 0x0002c600ff0a7b82 */ /* 0x000eb00000000a00 */
[----:B-1----:R-:W1:Y:S08]  /*4160*/  @!P1 LDC R0, c[0x0][0xb20] ;  /* 0x0002c800ff009b82 */ /* 0x002e700000000800 */
[----:B------:R-:W4:Y:S01]  /*4170*/  @!P1 LDC R3, c[0x0][0xb0c] ;  /* 0x0002c300ff039b82 */ /* 0x000f220000000800 */
[----:B-----5:R-:W-:Y:S05]  /*4180*/  @!P1 IMAD.HI.U32 R14, R13, R14, RZ ;  /* 0x0000000e0d0e9227 */ /* 0x020fea00078e00ff */
[----:B------:R-:W-:Y:S01]  /*4190*/  @!P1 SHF.R.U32.HI R14, RZ, R15, R14 ;  /* 0x0000000fff0e9219 */ /* 0x000fe2000001160e */
[----:B--2---:R-:W-:Y:S01]  /*41a0*/  @!P1 IMAD.HI.U32 R11, R8, R11, RZ ;  /* 0x0000000b080b9227 */ /* 0x004fe200078e00ff */
[----:B------:R-:W-:Y:S04]  /*41b0*/  @!P1 ISETP.NE.AND P0, PT, R10, 0x1, PT ;  /* 0x000000010a00980c */ /* 0x000fe80003f05270 */
[----:B-1----:R-:W-:Y:S02]  /*41c0*/  @!P1 SHF.R.U32.HI R9, RZ, R0, R11 ;  /* 0x00000000ff099219 */ /* 0x002fe4000001160b */
[----:B----4-:R-:W-:Y:S02]  /*41d0*/  @!P1 ISETP.NE.AND P2, PT, R3, 0x1, PT ;  /* 0x000000010300980c */ /* 0x010fe40003f45270 */
[----:B------:R-:W-:Y:S02]  /*41e0*/  @!P1 SEL R9, R8, R9, !P0 ;  /* 0x0000000908099207 */ /* 0x000fe40004000000 */
[----:B------:R-:W-:Y:S02]  /*41f0*/  ELECT P0, URZ, PT ;  /* 0x0000000000ff782f */ /* 0x000fe40003800000 */
[----:B------:R-:W-:Y:S05]  /*4200*/  @!P1 SEL R14, R13, R14, !P2 ;  /* 0x0000000e0d0e9207 */ /* 0x000fea0005000000 */
[----:B------:R-:W-:Y:S02]  /*4210*/  @!P1 IMAD.IADD R0, R9, 0x1, -R14 ;  /* 0x0000000109009824 */ /* 0x000fe400078e0a0e */
[----:B------:R-:W-:Y:S02]  /*4220*/  @!P1 IMAD.IADD R9, R14, 0x1, -R9 ;  /* 0x000000010e099824 */ /* 0x000fe400078e0a09 */
[----:B------:R-:W-:Y:S02]  /*4230*/  @!P1 IMAD R13, R0, R3, R13 ;  /* 0x00000003000d9224 */ /* 0x000fe400078e020d */
[----:B------:R-:W-:Y:S01]  /*4240*/  @!P1 IMAD R8, R9, R10, R8 ;  /* 0x0000000a09089224 */ /* 0x000fe200078e0208 */
[----:B---3--:R-:W-:Y:S06]  /*4250*/  @!P4 BRA `(.L_x_75) ;  /* 0x0000002c00c4c947 */ /* 0x008fec0003800000 */
.L_x_128:
[----:B------:R-:W-:Y:S01]  /*4260*/  PLOP3.LUT P5, PT, P5, P0, PT, 0xf2, 0x2f ;  /* 0x00000000002f781c */ /* 0x000fe20002fa1e72 */
[----:B------:R-:W-:Y:S01]  /*4270*/  UMOV UR14, 0x0 ;  /* 0x00000000000e7882 */ /* 0x000fe20000000000 */
[----:B------:R-:W-:Y:S01]  /*4280*/  LOP3.LUT R30, R30, 0x1, RZ, 0x3c, !PT ;  /* 0x000000011e1e7812 */ /* 0x000fe200078e3cff */
[----:B------:R-:W-:Y:S01]  /*4290*/  UMOV UR15, 0x10000000 ;  /* 0x10000000000f7882 */ /* 0x000fe20000000000 */
[----:B------:R-:W-:Y:S01]  /*42a0*/  UMOV UR12, UR36 ;  /* 0x00000024000c7c82 */ /* 0x000fe20008000000 */
[----:B------:R-:W-:Y:S08]  /*42b0*/  @P3 R2UR UR36, R27 ;  /* 0x000000001b2432ca */ /* 0x000ff000000e0000 */
[----:B-1----:R-:W-:Y:S01]  /*42c0*/  @!P5 IADD3 R3, P0, PT, R32, 0x580, RZ ;  /* 0x000005802003d810 */ /* 0x002fe20007f1e0ff */
[----:B------:R-:W-:Y:S01]  /*42d0*/  @!P5 IMAD.SHL.U32 R155, R155, 0x40, RZ ;  /* 0x000000409b9bd824 */ /* 0x000fe200078e00ff */
[----:B------:R-:W-:Y:S01]  /*42e0*/  VOTEU.ALL UP1, P5 ;  /* 0x0000000000ff7886 */ /* 0x000fe20002820000 */
[----:B------:R-:W-:Y:S01]  /*42f0*/  @!P5 IMAD.SHL.U32 R165, R165, 0x80, RZ ;  /* 0x00000080a5a5d824 */ /* 0x000fe200078e00ff */
[----:B------:R-:W-:Y:S01]  /*4300*/  @!P5 R2UR UR8, R3 ;  /* 0x000000000308d2ca */ /* 0x000fe200000e0000 */
[----:B------:R-:W-:Y:S01]  /*4310*/  @!P5 IMAD.X R0, RZ, RZ, R33, P0 ;  /* 0x000000ffff00d224 */ /* 0x000fe200000e0621 */
[----:B------:R-:W-:Y:S01]  /*4320*/  @!P5 R2UR UR10, R155 ;  /* 0x000000009b0ad2ca */ /* 0x000fe200000e0000 */
[----:B------:R-:W-:Y:S01]  /*4330*/  @!UP1 UIADD3 UR9, UPT, UPT, UR6, 0x50, URZ ;  /* 0x0000005006099890 */ /* 0x000fe2000fffe0ff */
[----:B------:R-:W-:Y:S01]  /*4340*/  @!P5 R2UR UR11, R165 ;  /* 0x00000000a50bd2ca */ /* 0x000fe200000e0000 */
[----:B------:R-:W-:Y:S01]  /*4350*/  IMAD.IADD R155, R8, 0x1, R143 ;  /* 0x00000001089b7824 */ /* 0x000fe200078e028f */
[----:B------:R-:W-:Y:S01]  /*4360*/  @!P5 R2UR UR7, R0 ;  /* 0x000000000007d2ca */ /* 0x000fe200000e0000 */
[----:B------:R-:W-:Y:S01]  /*4370*/  IMAD.IADD R165, R13, 0x1, R154 ;  /* 0x000000010da57824 */ /* 0x000fe200078e029a */
[C---:B------:R-:W-:Y:S04]  /*4380*/  ISETP.NE.AND P0, PT, R29.reuse, 0x2, PT ;  /* 0x000000021d00780c */ /* 0x040fe80003f05270 */
[----:B------:R-:W-:Y:S01]  /*4390*/  SEL R3, RZ, 0x1, P0 ;  /* 0x00000001ff037807 */ /* 0x000fe20000000000 */
[----:B------:R-:W-:Y:S01]  /*43a0*/  IMAD.U32 R10, RZ, RZ, UR8 ;  /* 0x00000008ff0a7e24 */ /* 0x000fe2000f8e00ff */
[----:B------:R-:W-:Y:S01]  /*43b0*/  @!UP1 UIADD3 UR8, UPT, UPT, UR6, 0x200, URZ ;  /* 0x0000020006089890 */ /* 0x000fe2000fffe0ff */
[----:B------:R-:W-:Y:S01]  /*43c0*/  SEL R29, R29, RZ, P0 ;  /* 0x000000ff1d1d7207 */ /* 0x000fe20000000000 */
[----:B------:R-:W-:Y:S01]  /*43d0*/  VOTEU.ALL UP1, P5 ;  /* 0x0000000000ff7886 */ /* 0x000fe20002820000 */
[----:B------:R-:W-:Y:S02]  /*43e0*/  LOP3.LUT R28, R28, R3, RZ, 0x3c, !PT ;  /* 0x000000031c1c7212 */ /* 0x000fe400078e3cff */
[----:B------:R-:W-:Y:S01]  /*43f0*/  IMAD.U32 R11, RZ, RZ, UR7 ;  /* 0x00000007ff0b7e24 */ /* 0x000fe2000f8e00ff */
[----:B------:R-:W-:Y:S04]  /*4400*/  @!P5 R2UR UR16, R10 ;  /* 0x000000000a10d2ca */ /* 0x000fe800000e0000 */
[----:B------:R-:W-:Y:S11]  /*4410*/  @!P5 R2UR UR17, R11 ;  /* 0x000000000b11d2ca */ /* 0x000ff600000e0000 */
[----:B------:R-:W-:Y:S02]  /*4420*/  @!UPT UIADD3 URZ, UPT, UPT, URZ, URZ, URZ ;  /* 0x000000fffffff290 */ /* 0x000fe4000fffe0ff */
[----:B------:R3:W-:Y:S01]  /*4430*/  @!UP1 UTMALDG.3D [UR8], [UR16], desc[UR14] ;  /* 0x00000e08100095b4 */ /* 0x0007e20008011000 */
[----:B------:R3:W-:Y:S01]  /*4440*/  @!P5 SYNCS.ARRIVE.TRANS64.RED.A0TR RZ, [UR6+0x50], R25 ;  /* 0x00005019ffffd9a7 */ /* 0x0007e20008300406 */
[----:B------:R-:W-:Y:S01]  /*4450*/  UPLOP3.LUT UP1, UPT, UPT, UPT, UPT, 0x80, 0x8 ;  /* 0x000000000008789c */ /* 0x000fe20003f2f070 */
[----:B------:R-:W-:Y:S01]  /*4460*/  SYNCS.ARRIVE.TRANS64.RED.A1T0 RZ, [UR37], RZ ;  /* 0x000000ffffff79a7 */ /* 0x000fe20008100425 */
[----:B------:R-:W-:Y:S09]  /*4470*/  @P3 BRA `(.L_x_76) ;  /* 0xfffffff400b43947 */ /* 0x000ff2000383ffff */
[----:B------:R-:W-:Y:S07]  /*4480*/  MOV R0, UR6 ;  /* 0x0000000600007c02 */ /* 0x000fee0008000f00 */
.L_x_77:
[----:B-1----:R-:W-:-:S04]  /*4490*/  SHF.L.U32 R3, R30, 0x1f, RZ ;  /* 0x0000001f1e037819 */ /* 0x002fc800000006ff */
[----:B------:R1:W2:Y:S03]  /*44a0*/  SYNCS.PHASECHK.TRANS64.TRYWAIT P0, [R0+URZ+0x58], R3 ;  /* 0x00005803000075a7 */ /* 0x0002a600080011ff */
[----:B--2---:R-:W-:Y:S05]  /*44b0*/  @!P0 NANOSLEEP.SYNCS 0x989680 ;  /* 0x009896800000895d */ /* 0x004fea0003900000 */
[----:B------:R-:W2:Y:S02]  /*44c0*/  @!P0 SYNCS.PHASECHK.TRANS64 P0, [R0+URZ+0x58], R3 ;  /* 0x00005803000085a7 */ /* 0x000ea400080010ff */
[----:B--23--:R-:W-:Y:S05]  /*44d0*/  @P0 EXIT ;  /* 0x000000000000094d */ /* 0x00cfea0003800000 */
[----:B------:R-:W-:Y:S05]  /*44e0*/  BRA `(.L_x_77) ;  /* 0xfffffffc00e87947 */ /* 0x000fea000383ffff */
.L_x_68:
[----:B------:R-:W-:-:S06]  /*44f0*/  UISETP.GE.AND UP1, UPT, UR8, 0x4, UPT ;  /* 0x000000040800788c */ /* 0x000fcc000bf26270 */
[----:B------:R-:W-:-:S13]  /*4500*/  PLOP3.LUT P0, PT, PT, PT, UP1, 0x80, 0x8 ;  /* 0x000000000008781c */ /* 0x000fda0003f0f018 */
[----:B------:R-:W-:Y:S05]  /*4510*/  @!P0 EXIT ;  /* 0x000000000000894d */ /* 0x000fea0003800000 */
[----:B------:R-:W-:Y:S01]  /*4520*/  BAR.SYNC.DEFER_BLOCKING 0x6, 0xa0 ;  /* 0x0182800000007b1d */ /* 0x000fe20000010000 */
[C---:B------:R-:W-:Y:S02]  /*4530*/  IMAD.SHL.U32 R3, R166.reuse, 0x40, RZ ;  /* 0x00000040a6037824 */ /* 0x040fe400078e00ff */
[----:B------:R-:W-:Y:S02]  /*4540*/  HFMA2 R76, -RZ, RZ, 0, 0 ;  /* 0x00000000ff4c7431 */ /* 0x000fe400000001ff */
[C---:B------:R-:W-:Y:S01]  /*4550*/  IMAD.SHL.U32 R168, R166.reuse, 0x8, RZ ;  /* 0x00000008a6a87824 */ /* 0x040fe200078e00ff */
[----:B------:R-:W-:Y:S01]  /*4560*/  CS2R R174, SRZ ;  /* 0x0000000000ae7805 */ /* 0x000fe2000001ff00 */
[----:B------:R-:W-:Y:S01]  /*4570*/  IMAD.U32 R79, R166, 0x10000, RZ ;  /* 0x00010000a64f7824 */ /* 0x000fe200078e00ff */
[----:B------:R-:W-:Y:S01]  /*4580*/  UMOV UR43, 0x400 ;  /* 0x00000400002b7882 */ /* 0x000fe20000000000 */
[----:B------:R-:W-:Y:S01]  /*4590*/  LOP3.LUT R5, R3, 0x180, RZ, 0xc0, !PT ;  /* 0x0000018003057812 */ /* 0x000fe200078ec0ff */
[----:B------:R-:W-:Y:S01]  /*45a0*/  ULEA UR43, UR37, UR43, 0x18 ;  /* 0x0000002b252b7291 */ /* 0x000fe2000f8ec0ff */
[----:B------:R-:W1:Y:S01]  /*45b0*/  LDC R167, c[0x0][0x370] ;  /* 0x0000dc00ffa77b82 */ /* 0x000e620000000800 */
[----:B------:R-:W-:Y:S01]  /*45c0*/  LOP3.LUT R79, R79, 0x600000, RZ, 0xc0, !PT ;  /* 0x006000004f4f7812 */ /* 0x000fe200078ec0ff */
[----:B------:R-:W-:Y:S01]  /*45d0*/  IMAD.MOV.U32 R181, RZ, RZ, RZ ;  /* 0x000000ffffb57224 */ /* 0x000fe200078e00ff */
[----:B------:R-:W-:Y:S01]  /*45e0*/  LOP3.LUT R168, R5, 0x30, R168, 0xf8, !PT ;  /* 0x0000003005a87812 */ /* 0x000fe200078ef8a8 */
[----:B------:R-:W-:Y:S01]  /*45f0*/  UIADD3 UR4, UPT, UPT, UR43, 0x2200, URZ ;  /* 0x000022002b047890 */ /* 0x000fe2000fffe0ff */
[----:B------:R-:W-:Y:S01]  /*4600*/  IMAD.MOV.U32 R173, RZ, RZ, RZ ;  /* 0x000000ffffad7224 */ /* 0x000fe200078e00ff */
[----:B------:R-:W2:Y:S01]  /*4610*/  LDCU.64 UR46, c[0x0][0x348] ;  /* 0x00006900ff2e77ac */ /* 0x000ea20008000a00 */
[----:B------:R-:W-:Y:S01]  /*4620*/  LOP3.LUT R168, R168, 0x1e40, R3, 0xf8, !PT ;  /* 0x00001e40a8a87812 */ /* 0x000fe200078ef803 */
[----:B------:R-:W4:Y:S01]  /*4630*/  LDC R74, c[0x0][0xb0c] ;  /* 0x0002c300ff4a7b82 */ /* 0x000f220000000800 */
[----:B------:R-:W-:Y:S01]  /*4640*/  IMAD.SHL.U32 R3, R166, 0x10, RZ ;  /* 0x00000010a6037824 */ /* 0x000fe200078e00ff */
[----:B------:R-:W-:Y:S01]  /*4650*/  MOV R179, UR4 ;  /* 0x0000000400b37c02 */ /* 0x000fe20008000f00 */
[----:B------:R-:W1:Y:S03]  /*4660*/  LDCU.64 UR38, c[0x0][0x888] ;  /* 0x00011100ff2677ac */ /* 0x000e660008000a00 */
[C---:B------:R-:W-:Y:S01]  /*4670*/  LOP3.LUT R5, R3.reuse, 0x20, RZ, 0xc0, !PT ;  /* 0x0000002003057812 */ /* 0x040fe200078ec0ff */
[----:B------:R-:W3:Y:S01]  /*4680*/  LDS R0, [UR43+0x120] ;  /* 0x0001202bff007984 */ /* 0x000ee20008000800 */
[----:B------:R-:W1:Y:S01]  /*4690*/  LDC R170, c[0x0][0xb20] ;  /* 0x0002c800ffaa7b82 */ /* 0x000e620000000800 */
[----:B------:R-:W-:Y:S01]  /*46a0*/  LOP3.LUT R3, R3, 0x40, RZ, 0xc0, !PT ;  /* 0x0000004003037812 */ /* 0x000fe200078ec0ff */
[----:B------:R-:W-:-:S06]  /*46b0*/  UIADD3 UR42, UPT, UPT, UR43, 0x200, URZ ;  /* 0x000002002b2a7890 */ /* 0x000fcc000fffe0ff */
[----:B------:R-:W1:Y:S08]  /*46c0*/  LDC R73, c[0x0][0xb30] ;  /* 0x0002cc00ff497b82 */ /* 0x000e700000000800 */
[----:B------:R-:W1:Y:S08]  /*46d0*/  LDC.64 R152, c[0x0][0xb10] ;  /* 0x0002c400ff987b82 */ /* 0x000e700000000a00 */
[----:B------:R-:W1:Y:S08]  /*46e0*/  LDC.64 R70, c[0x0][0xb18] ;  /* 0x0002c600ff467b82 */ /* 0x000e700000000a00 */
[----:B------:R-:W1:Y:S01]  /*46f0*/  LDC.64 R148, c[0x0][0x888] ;  /* 0x00022200ff947b82 */ /* 0x000e620000000a00 */
[----:B---3--:R-:W-:-:S07]  /*4700*/  IMAD.IADD R79, R0, 0x1, R79 ;  /* 0x00000001004f7824 */ /* 0x008fce00078e024f */
[----:B------:R-:W3:Y:S01]  /*4710*/  LDC.64 R68, c[0x0][0xb28] ;  /* 0x0002ca00ff447b82 */ /* 0x000ee20000000a00 */
[----:B------:R-:W-:-:S05]  /*4720*/  VIADD R0, R168, UR43 ;  /* 0x0000002ba8007c36 */ /* 0x000fca0008000000 */
[--C-:B------:R-:W-:Y:S02]  /*4730*/  IADD3 R178, PT, PT, -R5, 0x200, R0.reuse ;  /* 0x0000020005b27810 */ /* 0x100fe40007ffe100 */
[----:B------:R-:W1:Y:S01]  /*4740*/  LDC.64 R150, c[0x0][0x890] ;  /* 0x00022400ff967b82 */ /* 0x000e620000000a00 */
[----:B------:R-:W-:Y:S02]  /*4750*/  IADD3 R177, PT, PT, -R3, 0x200, R0 ;  /* 0x0000020003b17810 */ /* 0x000fe40007ffe100 */
[----:B------:R-:W-:-:S05]  /*4760*/  IMAD.IADD R176, R178, 0x1, -R3 ;  /* 0x00000001b2b07824 */ /* 0x000fca00078e0a03 */
[----:B------:R-:W1:Y:S08]  /*4770*/  LDC.64 R146, c[0x0][0x8b0] ;  /* 0x00022c00ff927b82 */ /* 0x000e700000000a00 */
[----:B------:R-:W1:Y:S08]  /*4780*/  LDC.64 R144, c[0x0][0x8a8] ;  /* 0x00022a00ff907b82 */ /* 0x000e700000000a00 */
[----:B--2-4-:R-:W1:Y:S02]  /*4790*/  LDC R172, c[0x0][0x374] ;  /* 0x0000dd00ffac7b82 */ /* 0x014e640000000800 */
.L_x_95:
[C---:B------:R-:W-:Y:S02]  /*47a0*/  LEA R0, R181.reuse, UR43, 0x3 ;  /* 0x0000002bb5007c11 */ /* 0x040fe4000f8e18ff */
[----:B------:R-:W-:Y:S02]  /*47b0*/  SHF.L.U32 R3, R174, 0x1f, RZ ;  /* 0x0000001fae037819 */ /* 0x000fe400000006ff */
[----:B------:R-:W-:Y:S02]  /*47c0*/  LEA R16, R181, UR43, 0x4 ;  /* 0x0000002bb5107c11 */ /* 0x000fe4000f8e20ff */
[----:B--2---:R-:W2:Y:S02]  /*47d0*/  SYNCS.PHASECHK.TRANS64.TRYWAIT P0, [R0+URZ+0x70], R3 ;  /* 0x00007003000075a7 */ /* 0x004ea400080011ff */
[----:B-12---:R-:W-:Y:S05]  /*47e0*/  @!P0 BRA `(.L_x_78) ;  /* 0x0000002800788947 */ /* 0x006fea0003800000 */
.L_x_129:
[----:B------:R-:W4:Y:S01]  /*47f0*/  LDC.64 R12, c[0x0][0xb10] ;  /* 0x0002c400ff0c7b82 */ /* 0x000f220000000a00 */
[----:B------:R-:W3:Y:S01]  /*4800*/  LDS.128 R16, [R16+0x100] ;  /* 0x0001000010107984 */ /* 0x000ee20000000c00 */
[----:B-1----:R-:W-:Y:S01]  /*4810*/  ISETP.NE.AND P1, PT, R73, 0x1, PT ;  /* 0x000000014900780c */ /* 0x002fe20003f25270 */
[----:B--2---:R-:W-:Y:S01]  /*4820*/  VIADD R0, R0, 0x80 ;  /* 0x0000008000007836 */ /* 0x004fe20000000000 */
[----:B------:R-:W-:Y:S04]  /*4830*/  ISETP.GE.AND P0, PT, R72, 0x1, PT ;  /* 0x000000014800780c */ /* 0x000fe80003f06270 */
[----:B------:R-:W1:Y:S01]  /*4840*/  LDC.64 R10, c[0x0][0xb18] ;  /* 0x0002c600ff0a7b82 */ /* 0x000e620000000a00 */
[----:B------:R-:W-:Y:S01]  /*4850*/  PRMT R0, RZ, 0x654, R0 ;  /* 0x00000654ff007816 */ /* 0x000fe20000000000 */
[----:B------:R-:W-:Y:S01]  /*4860*/  @!PT LDS RZ, [RZ] ;  /* 0x00000000fffff984 */ /* 0x000fe20000000800 */
[----:B------:R-:W-:Y:S01]  /*4870*/  @!PT LDS RZ, [RZ] ;  /* 0x00000000fffff984 */ /* 0x000fe20000000800 */
[----:B------:R-:W-:Y:S01]  /*4880*/  @!PT LDS RZ, [RZ] ;  /* 0x00000000fffff984 */ /* 0x000fe20000000800 */
[----:B------:R-:W-:Y:S01]  /*4890*/  @!PT LDS RZ, [RZ] ;  /* 0x00000000fffff984 */ /* 0x000fe20000000800 */
[----:B------:R2:W-:Y:S06]  /*48a0*/  MEMBAR.ALL.CTA ;  /* 0x0000000000007992 */ /* 0x0005ec0000008000 */
[----:B--2---:R-:W2:Y:S01]  /*48b0*/  FENCE.VIEW.ASYNC.S ;  /* 0x00000000000073c6 */ /* 0x004ea20000000000 */
[----:B------:R-:W1:Y:S08]  /*48c0*/  @!P1 LDC R14, c[0x0][0xb20] ;  /* 0x0002c800ff0e9b82 */ /* 0x000e700000000800 */
[----:B------:R-:W1:Y:S01]  /*48d0*/  @!P1 LDC R9, c[0x0][0xb0c] ;  /* 0x0002c300ff099b82 */ /* 0x000e620000000800 */
[----:B--2---:R2:W-:Y:S01]  /*48e0*/  SYNCS.ARRIVE.TRANS64.RED.A1T0 RZ, [R0+URZ], RZ ;  /* 0x000000ff00ff79a7 */ /* 0x0045e200081004ff */
[----:B---3--:R-:W-:Y:S04]  /*48f0*/  LOP3.LUT P4, RZ, R18, 0x1, RZ, 0xc0, !PT ;  /* 0x0000000112ff7812 */ /* 0x008fe8000788c0ff */
[----:B------:R-:W-:Y:S09]  /*4900*/  P2R R180, PR, RZ, 0x10 ;  /* 0x00000010ffb47803 */ /* 0x000ff20000000000 */
[----:B------:R-:W-:Y:S02]  /*4910*/  @P4 MOV R77, R16 ;  /* 0x00000010004d4202 */ /* 0x000fe40000000f00 */
[----:B------:R-:W-:Y:S01]  /*4920*/  @P4 LOP3.LUT R75, R17, 0xffff, RZ, 0xc0, !PT ;  /* 0x0000ffff114b4812 */ /* 0x000fe200078ec0ff */
[----:B--2-4-:R-:W-:Y:S06]  /*4930*/  @!P0 BRA `(.L_x_79) ;  /* 0x0000000000a48947 */ /* 0x014fec0003800000 */
[----:B------:R-:W-:Y:S01]  /*4940*/  IMAD.HI.U32 R21, R172, R71, RZ ;  /* 0x00000047ac157227 */ /* 0x000fe200078e00ff */
[----:B------:R-:W-:Y:S02]  /*4950*/  ISETP.NE.AND P0, PT, R70, 0x1, PT ;  /* 0x000000014600780c */ /* 0x000fe40003f05270 */
[----:B------:R-:W-:Y:S01]  /*4960*/  ISETP.NE.AND P2, PT, R72, 0x1, PT ;  /* 0x000000014800780c */ /* 0x000fe20003f45270 */
[----:B------:R-:W-:Y:S01]  /*4970*/  IMAD.HI.U32 R20, R167, R152, RZ ;  /* 0x00000098a7147227 */ /* 0x000fe200078e00ff */
[----:B------:R-:W-:Y:S02]  /*4980*/  SHF.R.U32.HI R21, RZ, R170, R21 ;  /* 0x000000aaff157219 */ /* 0x000fe40000011615 */
[----:B------:R-:W-:Y:S01]  /*4990*/  ISETP.NE.AND P3, PT, R74, 0x1, PT ;  /* 0x000000014a00780c */ /* 0x000fe20003f65270 */
[----:B------:R-:W-:Y:S01]  /*49a0*/  IMAD.HI.U32 R24, R77, R152, RZ ;  /* 0x000000984d187227 */ /* 0x000fe200078e00ff */
[----:B------:R-:W-:Y:S02]  /*49b0*/  SHF.R.U32.HI R20, RZ, R153, R20 ;  /* 0x00000099ff147219 */ /* 0x000fe40000011614 */
[----:B------:R-:W-:Y:S01]  /*49c0*/  SEL R3, R172, R21, !P0 ;  /* 0x00000015ac037207 */ /* 0x000fe20004000000 */
[----:B------:R-:W-:Y:S01]  /*49d0*/  IMAD.HI.U32 R21, R75, R71, RZ ;  /* 0x000000474b157227 */ /* 0x000fe200078e00ff */
[----:B------:R-:W-:Y:S02]  /*49e0*/  SEL R7, R167, R20, !P3 ;  /* 0x00000014a7077207 */ /* 0x000fe40005800000 */
[----:B------:R-:W-:Y:S01]  /*49f0*/  SHF.R.U32.HI R24, RZ, R153, R24 ;  /* 0x00000099ff187219 */ /* 0x000fe20000011618 */
[-C--:B------:R-:W-:Y:S04]  /*4a00*/  IMAD.HI.U32 R20, R3, R68.reuse, RZ ;  /* 0x0000004403147227 */ /* 0x080fe800078e00ff */
[----:B------:R-:W-:Y:S01]  /*4a10*/  IMAD.HI.U32 R22, R7, R68, RZ ;  /* 0x0000004407167227 */ /* 0x000fe200078e00ff */
[-C--:B------:R-:W-:Y:S02]  /*4a20*/  @P2 SHF.R.U32.HI R3, RZ, R69.reuse, R20 ;  /* 0x00000045ff032219 */ /* 0x080fe40000011614 */
[----:B------:R-:W-:Y:S02]  /*4a30*/  SHF.R.U32.HI R20, RZ, R170, R21 ;  /* 0x000000aaff147219 */ /* 0x000fe40000011615 */
[----:B------:R-:W-:Y:S01]  /*4a40*/  @P2 SHF.R.U32.HI R7, RZ, R69, R22 ;  /* 0x00000045ff072219 */ /* 0x000fe20000011616 */
[C---:B------:R-:W-:Y:S01]  /*4a50*/  IMAD R2, R72.reuse, R3, RZ ;  /* 0x0000000348027224 */ /* 0x040fe200078e02ff */
[----:B------:R-:W-:Y:S02]  /*4a60*/  SEL R5, R75, R20, !P0 ;  /* 0x000000144b057207 */ /* 0x000fe40004000000 */
[----:B------:R-:W-:Y:S01]  /*4a70*/  SEL R3, R77, R24, !P3 ;  /* 0x000000184d037207 */ /* 0x000fe20005800000 */
[----:B------:R-:W-:Y:S01]  /*4a80*/  IMAD R4, R72, R7, RZ ;  /* 0x0000000748047224 */ /* 0x000fe200078e02ff */
[C---:B------:R-:W-:Y:S01]  /*4a90*/  ISETP.GE.AND P0, PT, R5.reuse, R2, PT ;  /* 0x000000020500720c */ /* 0x040fe20003f06270 */
[----:B------:R-:W-:Y:S03]  /*4aa0*/  IMAD.HI.U32 R6, R5, R68, RZ ;  /* 0x0000004405067227 */ /* 0x000fe600078e00ff */
[----:B------:R-:W-:Y:S01]  /*4ab0*/  ISETP.GE.OR P0, PT, R3, R4, P0 ;  /* 0x000000040300720c */ /* 0x000fe20000706670 */
[----:B------:R-:W-:Y:S01]  /*4ac0*/  IMAD.MOV R4, RZ, RZ, -R3 ;  /* 0x000000ffff047224 */ /* 0x000fe200078e0a03 */
[-C--:B------:R-:W-:Y:S03]  /*4ad0*/  SHF.R.U32.HI R6, RZ, R69.reuse, R6 ;  /* 0x00000045ff067219 */ /* 0x080fe60000011606 */
[----:B------:R-:W-:Y:S01]  /*4ae0*/  IMAD R77, R74, R4, R77 ;  /* 0x000000044a4d7224 */ /* 0x000fe200078e024d */
[----:B------:R-:W-:Y:S05]  /*4af0*/  SEL R15, R5, R6, !P2 ;  /* 0x00000006050f7207 */ /* 0x000fea0005000000 */
[----:B------:R-:W-:Y:S02]  /*4b00*/  IMAD.MOV R6, RZ, RZ, -R15 ;  /* 0x000000ffff067224 */ /* 0x000fe400078e0a0f */
[C---:B------:R-:W-:Y:S04]  /*4b10*/  @!P0 IMAD.HI.U32 R2, R3.reuse, R68, RZ ;  /* 0x0000004403028227 */ /* 0x040fe800078e00ff */
[----:B------:R-:W-:Y:S01]  /*4b20*/  IMAD R6, R72, R6, R5 ;  /* 0x0000000648067224 */ /* 0x000fe200078e0205 */
[----:B------:R-:W-:Y:S04]  /*4b30*/  @!P0 SHF.R.U32.HI R2, RZ, R69, R2 ;  /* 0x00000045ff028219 */ /* 0x000fe80000011602 */
[----:B------:R-:W-:Y:S02]  /*4b40*/  @!P0 SEL R0, R3, R2, !P2 ;  /* 0x0000000203008207 */ /* 0x000fe40005000000 */
[----:B------:R-:W-:Y:S02]  /*4b50*/  IADD3 R2, PT, PT, -R5, RZ, RZ ;  /* 0x000000ff05027210 */ /* 0x000fe40007ffe1ff */
[----:B------:R-:W-:Y:S01]  /*4b60*/  @!P0 IADD3 R8, PT, PT, R15, -R0, RZ ;  /* 0x800000000f088210 */ /* 0x000fe20007ffe0ff */
[----:B------:R-:W-:Y:S02]  /*4b70*/  @!P0 IMAD R0, R7, R6, R0 ;  /* 0x0000000607008224 */ /* 0x000fe400078e0200 */
[----:B------:R-:W-:Y:S02]  /*4b80*/  IMAD R75, R70, R2, R75 ;  /* 0x00000002464b7224 */ /* 0x000fe400078e024b */
[----:B------:R-:W-:Y:S02]  /*4b90*/  @!P0 IMAD R5, R8, R72, R3 ;  /* 0x0000004808058224 */ /* 0x000fe400078e0203 */
[----:B------:R-:W-:Y:S04]  /*4ba0*/  @!P0 IMAD.MOV.U32 R3, RZ, RZ, R0 ;  /* 0x000000ffff038224 */ /* 0x000fe800078e0000 */
[----:B------:R-:W-:Y:S02]  /*4bb0*/  IMAD R77, R3, R74, R77 ;  /* 0x0000004a034d7224 */ /* 0x000fe400078e024d */
[----:B------:R-:W-:Y:S07]  /*4bc0*/  IMAD R75, R5, R70, R75 ;  /* 0x00000046054b7224 */ /* 0x000fee00078e024b */
.L_x_79:
[----:B------:R-:W-:Y:S01]  /*4bd0*/  @!P1 IMAD.HI.U32 R0, R77, R12, RZ ;  /* 0x0000000c4d009227 */ /* 0x000fe200078e00ff */
[----:B-1----:R-:W-:Y:S01]  /*4be0*/  @!P1 ISETP.NE.AND P0, PT, R10, 0x1, PT ;  /* 0x000000010a00980c */ /* 0x002fe20003f05270 */
[----:B------:R-:W-:Y:S01]  /*4bf0*/  ULOP3.LUT UP0, URZ, UR42, 0x1b0, URZ, 0xc0, !UPT ;  /* 0x000001b02aff7892 */ /* 0x000fe2000f80c0ff */
[----:B------:R-:W-:Y:S01]  /*4c00*/  @!P1 ISETP.NE.AND P2, PT, R9, 0x1, PT ;  /* 0x000000010900980c */ /* 0x000fe20003f45270 */
[----:B------:R-:W-:Y:S01]  /*4c10*/  @!P1 IMAD.HI.U32 R3, R75, R11, RZ ;  /* 0x0000000b4b039227 */ /* 0x000fe200078e00ff */
[----:B------:R-:W-:Y:S02]  /*4c20*/  @!P1 SHF.R.U32.HI R0, RZ, R13, R0 ;  /* 0x0000000dff009219 */ /* 0x000fe40000011600 */
[----:B------:R-:W-:Y:S01]  /*4c30*/  @P4 SHF.R.U32.HI R171, RZ, 0x10, R17 ;  /* 0x00000010ffab4819 */ /* 0x000fe20000011611 */
[----:B------:R-:W-:Y:S01]  /*4c40*/  VIADD R181, R181, 0x1 ;  /* 0x00000001b5b57836 */ /* 0x000fe20000000000 */
[----:B------:R-:W-:Y:S02]  /*4c50*/  @!P1 SHF.R.U32.HI R2, RZ, R14, R3 ;  /* 0x0000000eff029219 */ /* 0x000fe40000011603 */
[----:B------:R-:W-:Y:S02]  /*4c60*/  @!P1 SEL R3, R77, R0, !P2 ;  /* 0x000000004d039207 */ /* 0x000fe40005000000 */
[----:B------:R-:W-:Y:S05]  /*4c70*/  @!P1 SEL R2, R75, R2, !P0 ;  /* 0x000000024b029207 */ /* 0x000fea0004000000 */
[----:B------:R-:W-:Y:S02]  /*4c80*/  @!P1 IMAD.IADD R0, R2, 0x1, -R3 ;  /* 0x0000000102009824 */ /* 0x000fe400078e0a03 */
[----:B------:R-:W-:Y:S02]  /*4c90*/  @!P1 IMAD.IADD R2, R3, 0x1, -R2 ;  /* 0x0000000103029824 */ /* 0x000fe400078e0a02 */
[----:B------:R-:W-:Y:S02]  /*4ca0*/  @!P1 IMAD R77, R0, R9, R77 ;  /* 0x00000009004d9224 */ /* 0x000fe400078e024d */
[----:B------:R-:W-:Y:S01]  /*4cb0*/  @!P1 IMAD R75, R2, R10, R75 ;  /* 0x0000000a024b9224 */ /* 0x000fe200078e024b */
[----:B------:R-:W-:Y:S06]  /*4cc0*/  BRA.U !UP0, `(.L_x_80) ;  /* 0x0000000108407547 */ /* 0x000fec000b800000 */
[----:B------:R-:W1:Y:S01]  /*4cd0*/  LDCU.64 UR8, c[0x4][0x80] ;  /* 0x01001000ff0877ac */ /* 0x000e620008000a00 */
[----:B------:R-:W-:Y:S01]  /*4ce0*/  MOV R3, 0x0 ;  /* 0x0000000000037802 */ /* 0x000fe20000000f00 */
[----:B------:R-:W-:Y:S02]  /*4cf0*/  HFMA2 R12, -RZ, RZ, 0, 5.9604644775390625e-08 ;  /* 0x00000001ff0c7431 */ /* 0x000fe400000001ff */
[----:B------:R-:W-:Y:S02]  /*4d00*/  IMAD.MOV.U32 R8, RZ, RZ, 0x70 ;  /* 0x00000070ff087424 */ /* 0x000fe400078e00ff */
[----:B------:R-:W-:Y:S01]  /*4d10*/  IMAD.MOV.U32 R13, RZ, RZ, RZ ;  /* 0x000000ffff0d7224 */ /* 0x000fe200078e00ff */
[----:B------:R-:W2:Y:S01]  /*4d20*/  LDCU.64 UR6, c[0x4][0x88] ;  /* 0x01001100ff0677ac */ /* 0x000ea20008000a00 */
[----:B------:R-:W3:Y:S01]  /*4d30*/  LDC.64 R2, c[0x4][R3] ;  /* 0x0100000003027b82 */ /* 0x000ee20000000a00 */
[----:B------:R-:W4:Y:S01]  /*4d40*/  LDCU.64 UR4, c[0x4][0x8] ;  /* 0x01000100ff0477ac */ /* 0x000f220008000a00 */
[----:B-1----:R-:W-:Y:S01]  /*4d50*/  MOV R5, UR9 ;  /* 0x0000000900057c02 */ /* 0x002fe20008000f00 */
[----:B------:R-:W-:Y:S01]  /*4d60*/  IMAD.U32 R4, RZ, RZ, UR8 ;  /* 0x00000008ff047e24 */ /* 0x000fe2000f8e00ff */
[----:B--2---:R-:W-:Y:S01]  /*4d70*/  MOV R7, UR7 ;  /* 0x0000000700077c02 */ /* 0x004fe20008000f00 */
[----:B------:R-:W-:Y:S01]  /*4d80*/  IMAD.U32 R6, RZ, RZ, UR6 ;  /* 0x00000006ff067e24 */ /* 0x000fe2000f8e00ff */
[----:B----4-:R-:W-:Y:S01]  /*4d90*/  MOV R11, UR5 ;  /* 0x00000005000b7c02 */ /* 0x010fe20008000f00 */
[----:B------:R-:W-:Y:S02]  /*4da0*/  IMAD.U32 R10, RZ, RZ, UR4 ;  /* 0x00000004ff0a7e24 */ /* 0x000fe4000f8e00ff */
[----:B------:R-:W-:Y:S07]  /*4db0*/  LEPC R20, `(.L_x_80) ;  /* 0x000000001014794e */ /* 0x000fee0000000000 */
[----:B---3-5:R-:W-:Y:S05]  /*4dc0*/  CALL.ABS.NOINC R2 ;  /* 0x0000000002007343 */ /* 0x028fea0003c00000 */
.L_x_80:
[----:B------:R-:W-:Y:S01]  /*4dd0*/  LOP3.LUT P0, RZ, R179, 0x1b0, RZ, 0xc0, !PT ;  /* 0x000001b0b3ff7812 */ /* 0x000fe2000780c0ff */
[----:B------:R-:W-:Y:S11]  /*4de0*/  BSSY.RECONVERGENT B6, `(.L_x_81) ;  /* 0x0000013000067945 */ /* 0x000ff60003800200 */
[----:B------:R-:W-:Y:S01]  /*4df0*/  @!UPT UIADD3 URZ, UPT, UPT, URZ, URZ, URZ ;  /* 0x000000fffffff290 */ /* 0x000fe2000fffe0ff */
[----:B------:R-:W-:Y:S05]  /*4e00*/  @!P0 BRA `(.L_x_82) ;  /* 0x0000000000408947 */ /* 0x000fea0003800000 */
        /* <DEDUP_REMOVED lines=16> */
.L_x_82:
[----:B------:R-:W-:Y:S05]  /*4f10*/  BSYNC.RECONVERGENT B6 ;  /* 0x0000000000067941 */ /* 0x000fea0003800200 */
.L_x_81:
[----:B------:R-:W-:Y:S01]  /*4f20*/  ISETP.NE.U32.AND P3, PT, R150, RZ, PT ;  /* 0x000000ff9600720c */ /* 0x000fe20003f65070 */
[----:B------:R-:W-:Y:S01]  /*4f30*/  UISETP.NE.AND UP1, UPT, UR44, URZ, UPT ;  /* 0x000000ff2c00728c */ /* 0x000fe2000bf25270 */
[----:B------:R-:W-:Y:S02]  /*4f40*/  ISETP.NE.U32.AND P4, PT, R146, RZ, PT ;  /* 0x000000ff9200720c */ /* 0x000fe40003f85070 */
[----:B------:R-:W-:Y:S02]  /*4f50*/  ISETP.NE.AND.EX P3, PT, R151, RZ, PT, P3 ;  /* 0x000000ff9700720c */ /* 0x000fe40003f65330 */
[----:B------:R-:W-:Y:S02]  /*4f60*/  PLOP3.LUT P1, PT, PT, PT, PT, 0x8, 0x80 ;  /* 0x000000000080781c */ /* 0x000fe40003f2e170 */
[----:B------:R-:W-:Y:S02]  /*4f70*/  PLOP3.LUT P0, PT, PT, PT, UP1, 0x80, 0x8 ;  /* 0x000000000008781c */ /* 0x000fe40003f0f018 */
[----:B------:R-:W-:Y:S02]  /*4f80*/  ISETP.NE.AND.EX P4, PT, R147, RZ, PT, P4 ;  /* 0x000000ff9300720c */ /* 0x000fe40003f85340 */
[----:B------:R-:W1:Y:S09]  /*4f90*/  @UP1 LDCU.64 UR4, c[0x0][0x888] ;  /* 0x00011100ff0417ac */ /* 0x000e720008000a00 */
[----:B------:R-:W-:Y:S01]  /*4fa0*/  @P0 PLOP3.LUT P1, PT, P3, PT, PT, 0x80, 0x8 ;  /* 0x000000000008081c */ /* 0x000fe20001f2f070 */
[----:B-1----:R-:W-:Y:S04]  /*4fb0*/  @UP1 UISETP.NE.U32.AND UP0, UPT, UR4, URZ, UPT ;  /* 0x000000ff0400128c */ /* 0x002fe8000bf05070 */
[----:B------:R-:W-:Y:S04]  /*4fc0*/  @UP1 UISETP.NE.AND.EX UP0, UPT, UR5, URZ, UPT, UP0 ;  /* 0x000000ff0500128c */ /* 0x000fe8000bf05300 */
[----:B------:R-:W-:Y:S01]  /*4fd0*/  @UP1 USEL UR4, URZ, 0xffffffff, UP0 ;  /* 0xffffffffff041887 */ /* 0x000fe20008000000 */
[----:B------:R-:W-:Y:S11]  /*4fe0*/  @!P3 BRA `(.L_x_83) ;  /* 0x00000000002cb947 */ /* 0x000ff60003800000 */
[----:B------:R-:W-:Y:S01]  /*4ff0*/  ISETP.NE.U32.AND P2, PT, R148, RZ, PT ;  /* 0x000000ff9400720c */ /* 0x000fe20003f45070 */
[----:B------:R-:W-:Y:S03]  /*5000*/  IMAD.MOV.U32 R164, RZ, RZ, 0x1 ;  /* 0x00000001ffa47424 */ /* 0x000fe600078e00ff */
[----:B------:R-:W-:Y:S11]  /*5010*/  ISETP.NE.AND.EX P2, PT, R149, RZ, PT, P2 ;  /* 0x000000ff9500720c */ /* 0x000ff60003f45320 */
[----:B------:R-:W-:Y:S02]  /*5020*/  @!UPT UIADD3 URZ, UPT, UPT, URZ, URZ, URZ ;  /* 0x000000fffffff290 */ /* 0x000fe4000fffe0ff */
[----:B------:R-:W1:Y:S01]  /*5030*/  @P2 LDC.64 R2, c[0x0][0x888] ;  /* 0x00022200ff022b82 */ /* 0x000e620000000a00 */
[----:B------:R-:W-:Y:S04]  /*5040*/  @P2 IMAD R0, R150, UR36, RZ ;  /* 0x0000002496002c24 */ /* 0x000fe8000f8e02ff */
[----:B-1----:R-:W-:Y:S04]  /*5050*/  @P2 IMAD.WIDE R2, R0, 0x4, R2 ;  /* 0x0000000400022825 */ /* 0x002fe800078e0202 */
[----:B------:R-:W-:Y:S01]  /*5060*/  HFMA2 R0, -RZ, RZ, 0, 5.9604644775390625e-08 ;  /* 0x00000001ff007431 */ /* 0x000fe200000001ff */
[----:B-----5:R1:W5:Y:S04]  /*5070*/  @P2 LDG.E R81, desc[UR40][R2.64] ;  /* 0x0000002802512981 */ /* 0x020368000c1e1900 */
[----:B------:R-:W-:Y:S01]  /*5080*/  @!P2 PRMT R164, R0, 0x7610, R164 ;  /* 0x0000761000a4a816 */ /* 0x000fe200000000a4 */
[----:B-1----:R-:W2:Y:S06]  /*5090*/  @!P2 LDC R81, c[0x0][0x880] ;  /* 0x00022000ff51ab82 */ /* 0x002eac0000000800 */
.L_x_83:
[----:B------:R-:W-:Y:S05]  /*50a0*/  @!P4 BRA `(.L_x_84) ;  /* 0x000000000020c947 */ /* 0x000fea0003800000 */
[----:B------:R-:W-:Y:S04]  /*50b0*/  ISETP.NE.U32.AND P2, PT, R144, RZ, PT ;  /* 0x000000ff9000720c */ /* 0x000fe80003f45070 */
[----:B------:R-:W-:Y:S11]  /*50c0*/  ISETP.NE.AND.EX P2, PT, R145, RZ, PT, P2 ;  /* 0x000000ff9100720c */ /* 0x000ff60003f45320 */
[----:B------:R-:W-:Y:S02]  /*50d0*/  @!UPT UIADD3 URZ, UPT, UPT, URZ, URZ, URZ ;  /* 0x000000fffffff290 */ /* 0x000fe4000fffe0ff */
[----:B------:R-:W1:Y:S01]  /*50e0*/  @P2 LDC.64 R2, c[0x0][0x8a8] ;  /* 0x00022a00ff022b82 */ /* 0x000e620000000a00 */
[----:B------:R-:W-:Y:S04]  /*50f0*/  @P2 IMAD R0, R146, UR36, RZ ;  /* 0x0000002492002c24 */ /* 0x000fe8000f8e02ff */
[----:B-1----:R-:W-:Y:S05]  /*5100*/  @P2 IMAD.WIDE R2, R0, 0x4, R2 ;  /* 0x0000000400022825 */ /* 0x002fea00078e0202 */
[----:B-----5:R1:W5:Y:S02]  /*5110*/  @P2 LDG.E R78, desc[UR40][R2.64] ;  /* 0x00000028024e2981 */ /* 0x020364000c1e1900 */
[----:B-1----:R-:W3:Y:S02]  /*5120*/  @!P2 LDC R78, c[0x0][0x8a0] ;  /* 0x00022800ff4eab82 */ /* 0x002ee40000000800 */
.L_x_84:
[----:B--2--5:R-:W-:Y:S01]  /*5130*/  @P0 FSETP.NEU.AND P4, PT, R81, RZ, PT ;  /* 0x000000ff5100020b */ /* 0x024fe20003f8d000 */
[----:B------:R-:W-:Y:S01]  /*5140*/  IMAD.U32 R0, RZ, RZ, UR4 ;  /* 0x00000004ff007e24 */ /* 0x000fe2000f8e00ff */
[----:B------:R-:W-:Y:S01]  /*5150*/  @P0 LOP3.LUT P2, RZ, R164, 0xff, RZ, 0xc0, !PT ;  /* 0x000000ffa4ff0812 */ /* 0x000fe2000784c0ff */
[----:B------:R-:W-:Y:S01]  /*5160*/  BSSY B1, `(.L_x_85) ;  /* 0x000003d000017945 */ /* 0x000fe20003800000 */
[----:B------:R-:W-:Y:S01]  /*5170*/  @P0 SEL R3, RZ, 0xffffffff, P4 ;  /* 0xffffffffff030807 */ /* 0x000fe20002000000 */
[C---:B------:R-:W-:Y:S01]  /*5180*/  IMAD R64, R76.reuse, 0x40, R79 ;  /* 0x000000404c407824 */ /* 0x040fe200078e024f */
[----:B------:R-:W-:Y:S02]  /*5190*/  LEA R156, R76, UR43, 0x3 ;  /* 0x0000002b4c9c7c11 */ /* 0x000fe4000f8e18ff */
[----:B------:R-:W-:Y:S02]  /*51a0*/  CS2R R86, SRZ ;  /* 0x0000000000567805 */ /* 0x000fe4000001ff00 */
[----:B------:R-:W-:Y:S02]  /*51b0*/  @P1 SEL R3, R0, R3, !P2 ;  /* 0x0000000300031207 */ /* 0x000fe40005000000 */
[----:B------:R-:W-:Y:S02]  /*51c0*/  CS2R R84, SRZ ;  /* 0x0000000000547805 */ /* 0x000fe4000001ff00 */
[----:B------:R-:W-:Y:S02]  /*51d0*/  SHF.L.U32 R5, R175, 0x1f, RZ ;  /* 0x0000001faf057819 */ /* 0x000fe400000006ff */
[----:B------:R-:W-:Y:S02]  /*51e0*/  CS2R R90, SRZ ;  /* 0x00000000005a7805 */ /* 0x000fe4000001ff00 */
[----:B------:R-:W-:Y:S02]  /*51f0*/  @P0 LOP3.LUT R3, R3, 0x1, RZ, 0xc0, !PT ;  /* 0x0000000103030812 */ /* 0x000fe400078ec0ff */
[----:B------:R-:W-:Y:S02]  /*5200*/  CS2R R88, SRZ ;  /* 0x0000000000587805 */ /* 0x000fe4000001ff00 */
[----:B------:R-:W-:Y:S02]  /*5210*/  PLOP3.LUT P5, PT, PT, PT, PT, 0x8, 0x80 ;  /* 0x000000000080781c */ /* 0x000fe40003fae170 */
[----:B------:R-:W-:Y:S02]  /*5220*/  CS2R R98, SRZ ;  /* 0x0000000000627805 */ /* 0x000fe4000001ff00 */
[----:B------:R-:W-:Y:S02]  /*5230*/  ISETP.NE.U32.OR P1, PT, R3, 0x1, !P0 ;  /* 0x000000010300780c */ /* 0x000fe40004725470 */
[----:B------:R-:W-:Y:S02]  /*5240*/  CS2R R96, SRZ ;  /* 0x0000000000607805 */ /* 0x000fe4000001ff00 */
[----:B------:R-:W-:Y:S02]  /*5250*/  CS2R R94, SRZ ;  /* 0x00000000005e7805 */ /* 0x000fe4000001ff00 */
[----:B------:R-:W-:Y:S07]  /*5260*/  CS2R R92, SRZ ;  /* 0x00000000005c7805 */ /* 0x000fee000001ff00 */
[----:B------:R-:W-:Y:S04]  /*5270*/  @P1 SHF.L.U32 R2, R173, 0x1f, RZ ;  /* 0x0000001fad021819 */ /* 0x000fe800000006ff */
[----:B------:R-:W1:Y:S01]  /*5280*/  @P1 SYNCS.PHASECHK.TRANS64.TRYWAIT P0, [UR43+0x50], R2 ;  /* 0x00005002ff0015a7 */ /* 0x000e62000800112b */
[----:B------:R2:W4:Y:S01]  /*5290*/  SYNCS.PHASECHK.TRANS64.TRYWAIT P4, [R156+URZ+0x90], R5 ;  /* 0x000090059c0075a7 */ /* 0x00052200080811ff */
[----:B-1----:R-:W-:Y:S01]  /*52a0*/  @P1 PLOP3.LUT P5, PT, P0, PT, PT, 0x8, 0x80 ;  /* 0x000000000080181c */ /* 0x002fe200007ae170 */
[----:B------:R-:W-:Y:S01]  /*52b0*/  @!UPT UIADD3 URZ, UPT, UPT, URZ, URZ, URZ ;  /* 0x000000fffffff290 */ /* 0x000fe2000fffe0ff */
[----:B--2-4-:R-:W-:Y:S11]  /*52c0*/  @!P1 BRA `(.L_x_86) ;  /* 0x0000000000989947 */ /* 0x014ff60003800000 */
[----:B------:R-:W-:Y:S01]  /*52d0*/  ISETP.NE.U32.AND P0, PT, RZ, UR38, PT ;  /* 0x00000026ff007c0c */ /* 0x000fe2000bf05070 */
[----:B------:R-:W-:Y:S01]  /*52e0*/  BSSY B0, `(.L_x_87) ;  /* 0x0000016000007945 */ /* 0x000fe20003800000 */
[----:B------:R-:W-:Y:S02]  /*52f0*/  FSETP.NEU.AND P2, PT, R81, RZ, PT ;  /* 0x000000ff5100720b */ /* 0x000fe40003f4d000 */
[----:B------:R-:W-:Y:S02]  /*5300*/  CS2R R94, SRZ ;  /* 0x00000000005e7805 */ /* 0x000fe4000001ff00 */
[----:B------:R-:W-:Y:S02]  /*5310*/  ISETP.NE.AND.EX P0, PT, RZ, UR39, PT, P0 ;  /* 0x00000027ff007c0c */ /* 0x000fe4000bf05300 */
[----:B------:R-:W-:Y:S02]  /*5320*/  CS2R R92, SRZ ;  /* 0x00000000005c7805 */ /* 0x000fe4000001ff00 */
[----:B------:R-:W-:Y:S02]  /*5330*/  LOP3.LUT P1, RZ, R164, 0xff, RZ, 0xc0, !PT ;  /* 0x000000ffa4ff7812 */ /* 0x000fe4000782c0ff */
[----:B------:R-:W-:Y:S02]  /*5340*/  CS2R R98, SRZ ;  /* 0x0000000000627805 */ /* 0x000fe4000001ff00 */
[----:B------:R-:W-:Y:S02]  /*5350*/  SEL R0, RZ, 0xffffffff, P2 ;  /* 0xffffffffff007807 */ /* 0x000fe40001000000 */
[----:B------:R-:W-:Y:S02]  /*5360*/  CS2R R96, SRZ ;  /* 0x0000000000607805 */ /* 0x000fe4000001ff00 */
[----:B------:R-:W-:Y:S02]  /*5370*/  SEL R3, RZ, 0xffffffff, P0 ;  /* 0xffffffffff037807 */ /* 0x000fe40000000000 */
[----:B------:R-:W-:Y:S02]  /*5380*/  CS2R R90, SRZ ;  /* 0x00000000005a7805 */ /* 0x000fe4000001ff00 */
[----:B------:R-:W-:Y:S02]  /*5390*/  CS2R R88, SRZ ;  /* 0x0000000000587805 */ /* 0x000fe4000001ff00 */
[----:B------:R-:W-:Y:S02]  /*53a0*/  CS2R R86, SRZ ;  /* 0x0000000000567805 */ /* 0x000fe4000001ff00 */
[----:B------:R-:W-:Y:S02]  /*53b0*/  @P3 SEL R0, R3, R0, !P1 ;  /* 0x0000000003003207 */ /* 0x000fe40004800000 */
[----:B------:R-:W-:Y:S02]  /*53c0*/  CS2R R84, SRZ ;  /* 0x0000000000547805 */ /* 0x000fe4000001ff00 */
[----:B------:R-:W-:Y:S04]  /*53d0*/  LOP3.LUT R0, R0, 0x1, RZ, 0xc0, !PT ;  /* 0x0000000100007812 */ /* 0x000fe800078ec0ff */
[----:B------:R-:W-:Y:S01]  /*53e0*/  ISETP.NE.U32.AND P0, PT, R0, 0x1, PT ;  /* 0x000000010000780c */ /* 0x000fe20003f05070 */
[----:B------:R-:W-:Y:S01]  /*53f0*/  @!UPT UIADD3 URZ, UPT, UPT, URZ, URZ, URZ ;  /* 0x000000fffffff290 */ /* 0x000fe2000fffe0ff */
[----:B------:R-:W-:Y:S11]  /*5400*/  @!P5 BRA `(.L_x_88) ;  /* 0x00000000000cd947 */ /* 0x000ff60003800000 */
[----:B------:R-:W-:Y:S04]  /*5410*/  SHF.L.U32 R3, R173, 0x1f, RZ ;  /* 0x0000001fad037819 */ /* 0x000fe800000006ff */
[----:B------:R-:W1:Y:S02]  /*5420*/  SYNCS.PHASECHK.TRANS64.TRYWAIT P1, [UR43+0x50], R3 ;  /* 0x00005003ff0075a7 */ /* 0x000e64000802112b */
[----:B-1----:R-:W-:Y:S05]  /*5430*/  @!P1 BRA `(.L_x_89) ;  /* 0x0000001c00789947 */ /* 0x002fea0003800000 */
.L_x_88:
[----:B------:R-:W-:Y:S05]  /*5440*/  BSYNC B0 ;  /* 0x0000000000007941 */ /* 0x000fea0003800000 */
.L_x_87:
[----:B------:R2:W4:Y:S01]  /*5450*/  @P0 LDS.128 R92, [R168+UR43+0x200] ;  /* 0x0002002ba85c0984 */ /* 0x0005220008000c00 */
[----:B------:R-:W-:Y:S01]  /*5460*/  UIADD3 UR4, UPT, UPT, UR43, 0x58, URZ ;  /* 0x000000582b047890 */ /* 0x000fe2000fffe0ff */
[----:B------:R-:W-:Y:S02]  /*5470*/  LOP3.LUT R173, R173, 0x1, RZ, 0x3c, !PT ;  /* 0x00000001adad7812 */ /* 0x000fe400078e3cff */
[----:B------:R2:W1:Y:S01]  /*5480*/  @P0 LDS.128 R96, [R178+0x10] ;  /* 0x00001000b2600984 */ /* 0x0004620000000c00 */
[----:B------:R-:W-:Y:S03]  /*5490*/  UPRMT UR4, UR37, 0x654, UR4 ;  /* 0x0000065425047896 */ /* 0x000fe60008000004 */
[----:B------:R2:W1:Y:S04]  /*54a0*/  @P0 LDS.128 R88, [R177+0x20] ;  /* 0x00002000b1580984 */ /* 0x0004680000000c00 */
[----:B------:R2:W1:Y:S01]  /*54b0*/  @P0 LDS.128 R84, [R176+0x30] ;  /* 0x00003000b0540984 */ /* 0x0004620000000c00 */
[----:B------:R-:W-:Y:S01]  /*54c0*/  @!PT LDS RZ, [RZ] ;  /* 0x00000000fffff984 */ /* 0x000fe20000000800 */
[----:B------:R-:W-:Y:S01]  /*54d0*/  @!PT LDS RZ, [RZ] ;  /* 0x00000000fffff984 */ /* 0x000fe20000000800 */
[----:B------:R-:W-:Y:S01]  /*54e0*/  @!PT LDS RZ, [RZ] ;  /* 0x00000000fffff984 */ /* 0x000fe20000000800 */
[----:B------:R-:W-:Y:S01]  /*54f0*/  @!PT LDS RZ, [RZ] ;  /* 0x00000000fffff984 */ /* 0x000fe20000000800 */
[----:B------:R5:W-:Y:S06]  /*5500*/  MEMBAR.ALL.CTA ;  /* 0x0000000000007992 */ /* 0x000bec0000008000 */
[----:B-----5:R-:W5:Y:S02]  /*5510*/  FENCE.VIEW.ASYNC.S ;  /* 0x00000000000073c6 */ /* 0x020f640000000000 */
[----:B-----5:R-:W-:Y:S01]  /*5520*/  SYNCS.ARRIVE.TRANS64.RED.A1T0 RZ, [UR4], RZ ;  /* 0x000000ffffff79a7 */ /* 0x020fe20008100404 */
.L_x_86:
[----:B------:R-:W-:Y:S05]  /*5530*/  BSYNC B1 ;  /* 0x0000000000017941 */ /* 0x000fea0003800000 */
.L_x_85:
[----:B-1----:R-:W-:Y:S04]  /*5540*/  SHF.R.U32.HI R0, RZ, 0x15, R64 ;  /* 0x00000015ff007819 */ /* 0x002fe80000011640 */
[----:B------:R-:W-:Y:S01]  /*5550*/  LOP3.LUT P0, RZ, R0, 0x3, R169, 0x48, !PT ;  /* 0x0000000300ff7812 */ /* 0x000fe200078048a9 */
[----:B------:R-:W-:Y:S01]  /*5560*/  @!UPT UIADD3 URZ, UPT, UPT, URZ, URZ, URZ ;  /* 0x000000fffffff290 */ /* 0x000fe2000fffe0ff */
[----:B------:R-:W-:Y:S11]  /*5570*/  @P4 BRA `(.L_x_90) ;  /* 0x0000000000084947 */ /* 0x000ff60003800000 */
[----:B------:R-:W1:Y:S02]  /*5580*/  SYNCS.PHASECHK.TRANS64.TRYWAIT P1, [R156+URZ+0x90], R5 ;  /* 0x000090059c0075a7 */ /* 0x000e6400080211ff */
[----:B-1----:R-:W-:Y:S05]  /*5590*/  @!P1 BRA `(.L_x_91) ;  /* 0x0000001c00389947 */ /* 0x002fea0003800000 */
.L_x_90:
[----:B------:R-:W-:Y:S05]  /*55a0*/  @!P0 BRA `(.L_x_92) ;  /* 0x0000000000408947 */ /* 0x000fea0003800000 */
[----:B------:R-:W1:Y:S01]  /*55b0*/  LDCU.64 UR8, c[0x4][0x70] ;  /* 0x01000e00ff0877ac */ /* 0x000e620008000a00 */
[----:B------:R-:W-:Y:S01]  /*55c0*/  MOV R3, 0x0 ;  /* 0x0000000000037802 */ /* 0x000fe20000000f00 */
[----:B------:R-:W-:Y:S02]  /*55d0*/  HFMA2 R12, -RZ, RZ, 0, 5.9604644775390625e-08 ;  /* 0x00000001ff0c7431 */ /* 0x000fe400000001ff */
[----:B------:R-:W-:Y:S02]  /*55e0*/  IMAD.MOV.U32 R8, RZ, RZ, 0x192 ;  /* 0x00000192ff087424 */ /* 0x000fe400078e00ff */
[----:B------:R-:W-:Y:S01]  /*55f0*/  IMAD.MOV.U32 R13, RZ, RZ, RZ ;  /* 0x000000ffff0d7224 */ /* 0x000fe200078e00ff */
[----:B------:R-:W5:Y:S01]  /*5600*/  LDCU.64 UR6, c[0x4][0x78] ;  /* 0x01000f00ff0677ac */ /* 0x000f620008000a00 */
[----:B------:R-:W2:Y:S01]  /*5610*/  LDC.64 R2, c[0x4][R3] ;  /* 0x0100000003027b82 */ /* 0x000ea20000000a00 */
[----:B------:R-:W3:Y:S01]  /*5620*/  LDCU.64 UR4, c[0x4][0x10] ;  /* 0x01000200ff0477ac */ /* 0x000ee20008000a00 */
[----:B-1----:R-:W-:Y:S01]  /*5630*/  MOV R5, UR9 ;  /* 0x0000000900057c02 */ /* 0x002fe20008000f00 */
[----:B------:R-:W-:Y:S01]  /*5640*/  IMAD.U32 R4, RZ, RZ, UR8 ;  /* 0x00000008ff047e24 */ /* 0x000fe2000f8e00ff */
[----:B-----5:R-:W-:Y:S01]  /*5650*/  MOV R7, UR7 ;  /* 0x0000000700077c02 */ /* 0x020fe20008000f00 */
[----:B------:R-:W-:Y:S01]  /*5660*/  IMAD.U32 R6, RZ, RZ, UR6 ;  /* 0x00000006ff067e24 */ /* 0x000fe2000f8e00ff */
[----:B---3--:R-:W-:Y:S01]  /*5670*/  MOV R11, UR5 ;  /* 0x00000005000b7c02 */ /* 0x008fe20008000f00 */
[----:B------:R-:W-:Y:S02]  /*5680*/  IMAD.U32 R10, RZ, RZ, UR4 ;  /* 0x00000004ff0a7e24 */ /* 0x000fe4000f8e00ff */
[----:B------:R-:W-:Y:S07]  /*5690*/  LEPC R20, `(.L_x_92) ;  /* 0x000000001014794e */ /* 0x000fee0000000000 */
[----:B--2-4-:R-:W-:Y:S05]  /*56a0*/  CALL.ABS.NOINC R2 ;  /* 0x0000000002007343 */ /* 0x014fea0003c00000 */
.L_x_92:
[----:B------:R-:W-:Y:S01]  /*56b0*/  LOP3.LUT P0, RZ, R166, 0x60, RZ, 0xc0, !PT ;  /* 0x00000060a6ff7812 */ /* 0x000fe2000780c0ff */
[----:B------:R-:W-:Y:S05]  /*56c0*/  WARPSYNC.ALL ;  /* 0x0000000000007948 */ /* 0x000fea0003800000 */
[----:B------:R-:W-:Y:S01]  /*56d0*/  R2UR UR4, R64 ;  /* 0x00000000400472ca */ /* 0x000fe200000e0000 */
[----:B------:R-:W-:Y:S01]  /*56e0*/  BSSY.RECONVERGENT B0, `(.L_x_93) ;  /* 0x0000121000007945 */ /* 0x000fe20003800200 */
[-C--:B----4-:R-:W-:Y:S02]  /*56f0*/  F2FP.F16.E5M2.UNPACK_B R82, R92.reuse ;  /* 0x0000005cff52723e */ /* 0x090fe400020004ff */
[----:B------:R-:W-:Y:S02]  /*5700*/  F2FP.F16.E5M2.UNPACK_B R109, R92.H1 ;  /* 0x0000005cff6d723e */ /* 0x000fe400030004ff */
[-C--:B------:R-:W-:Y:S01]  /*5710*/  F2FP.F16.E5M2.UNPACK_B R107, R93.reuse ;  /* 0x0000005dff6b723e */ /* 0x080fe200020004ff */
[--C-:B------:R-:W-:Y:S01]  /*5720*/  HADD2.F32 R80, -RZ, R82.reuse.H0_H0 ;  /* 0x20000052ff507230 */ /* 0x100fe20000004100 */
[----:B------:R-:W-:Y:S01]  /*5730*/  F2FP.F16.E5M2.UNPACK_B R105, R93.H1 ;  /* 0x0000005dff69723e */ /* 0x000fe200030004ff */
[----:B------:R-:W-:Y:S01]  /*5740*/  HADD2.F32 R82, -RZ, R82.H1_H1 ;  /* 0x30000052ff527230 */ /* 0x000fe20000004100 */
[-C--:B------:R-:W-:Y:S01]  /*5750*/  F2FP.F16.E5M2.UNPACK_B R130, R84.reuse ;  /* 0x00000054ff82723e */ /* 0x080fe200020004ff */
[--C-:B------:R-:W-:Y:S01]  /*5760*/  HADD2.F32 R83, -RZ, R109.reuse.H0_H0 ;  /* 0x2000006dff537230 */ /* 0x100fe20000004100 */
[----:B------:R-:W-:Y:S01]  /*5770*/  F2FP.F16.E5M2.UNPACK_B R132, R84.H1 ;  /* 0x00000054ff84723e */ /* 0x000fe200030004ff */
[----:B------:R-:W3:Y:S01]  /*5780*/  LDTM.x64 R4, tmem[UR4] ;  /* 0x00000004000479ee */ /* 0x000ee20008340000 */
[----:B------:R-:W-:Y:S01]  /*5790*/  NOP ;  /* 0x0000000000007918 */ /* 0x000fe20000000000 */
[----:B------:R-:W-:Y:S01]  /*57a0*/  R2UR UR5, R156 ;  /* 0x000000009c0572ca */ /* 0x000fe200000e0000 */
[--C-:B------:R-:W-:Y:S01]  /*57b0*/  HADD2.F32 R129, -RZ, R130.reuse.H0_H0 ;  /* 0x20000082ff817230 */ /* 0x100fe20000004100 */
[----:B------:R-:W-:Y:S01]  /*57c0*/  F2FP.F16.E5M2.UNPACK_B R93, R94 ;  /* 0x0000005eff5d723e */ /* 0x000fe200020004ff */
[----:B------:R-:W-:Y:S01]  /*57d0*/  HADD2.F32 R130, -RZ, R130.H1_H1 ;  /* 0x30000082ff827230 */ /* 0x000fe20000004100 */
[-C--:B------:R-:W-:Y:S01]  /*57e0*/  F2FP.F16.E5M2.UNPACK_B R134, R85.reuse ;  /* 0x00000055ff86723e */ /* 0x080fe200020004ff */
[----:B------:R-:W-:Y:S01]  /*57f0*/  HADD2.F32 R84, -RZ, R109.H1_H1 ;  /* 0x3000006dff547230 */ /* 0x000fe20000004100 */
[----:B------:R-:W-:Y:S01]  /*5800*/  F2FP.F16.E5M2.UNPACK_B R136, R85.H1 ;  /* 0x00000055ff88723e */ /* 0x000fe200030004ff */
[--C-:B------:R-:W-:Y:S01]  /*5810*/  HADD2.F32 R85, -RZ, R107.reuse.H0_H0 ;  /* 0x2000006bff557230 */ /* 0x100fe20000004100 */
[-C--:B------:R-:W-:Y:S01]  /*5820*/  F2FP.F16.E5M2.UNPACK_B R138, R86.reuse ;  /* 0x00000056ff8a723e */ /* 0x080fe200020004ff */
[--C-:B------:R-:W-:Y:S01]  /*5830*/  HADD2.F32 R133, -RZ, R134.reuse.H0_H0 ;  /* 0x20000086ff857230 */ /* 0x100fe20000004100 */
[----:B------:R-:W-:Y:S01]  /*5840*/  F2FP.F16.E5M2.UNPACK_B R140, R86.H1 ;  /* 0x00000056ff8c723e */ /* 0x000fe200030004ff */
[----:B------:R-:W-:Y:S01]  /*5850*/  HADD2.F32 R86, -RZ, R107.H1_H1 ;  /* 0x3000006bff567230 */ /* 0x000fe20000004100 */
[----:B------:R-:W-:Y:S01]  /*5860*/  F2FP.F16.E5M2.UNPACK_B R142, R87 ;  /* 0x00000057ff8e723e */ /* 0x000fe200020004ff */
[----:B------:R-:W-:Y:S01]  /*5870*/  UIADD3 UR5, UPT, UPT, UR5, 0xb0, URZ ;  /* 0x000000b005057890 */ /* 0x000fe2000fffe0ff */
[----:B------:R-:W-:Y:S01]  /*5880*/  HADD2.F32 R134, -RZ, R134.H1_H1 ;  /* 0x30000086ff867230 */ /* 0x000fe20000004100 */
[----:B------:R-:W-:Y:S01]  /*5890*/  F2FP.F16.E5M2.UNPACK_B R114, R88 ;  /* 0x00000058ff72723e */ /* 0x000fe200020004ff */
[--C-:B------:R-:W-:Y:S01]  /*58a0*/  HADD2.F32 R137, -RZ, R138.reuse.H0_H0 ;  /* 0x2000008aff897230 */ /* 0x100fe20000004100 */
[----:B------:R-:W-:Y:S01]  /*58b0*/  UPRMT UR5, UR37, 0x654, UR5 ;  /* 0x0000065425057896 */ /* 0x000fe20008000005 */
[----:B------:R-:W-:Y:S01]  /*58c0*/  HADD2.F32 R138, -RZ, R138.H1_H1 ;  /* 0x3000008aff8a7230 */ /* 0x000fe20000004100 */
[-C--:B------:R-:W-:Y:S01]  /*58d0*/  F2FP.F16.E5M2.UNPACK_B R118, R89.reuse ;  /* 0x00000059ff76723e */ /* 0x080fe200020004ff */
[--C-:B------:R-:W-:Y:S01]  /*58e0*/  HADD2.F32 R113, -RZ, R114.reuse.H0_H0 ;  /* 0x20000072ff717230 */ /* 0x100fe20000004100 */
[----:B------:R-:W-:Y:S01]  /*58f0*/  F2FP.F16.E5M2.UNPACK_B R120, R89.H1 ;  /* 0x00000059ff78723e */ /* 0x000fe200030004ff */
[C---:B---3--:R-:W-:Y:S01]  /*5900*/  FMUL R4, R78.reuse, R4 ;  /* 0x000000044e047220 */ /* 0x048fe20000400000 */
[C---:B------:R-:W-:Y:S01]  /*5910*/  FMUL R5, R78.reuse, R5 ;  /* 0x000000054e057220 */ /* 0x040fe20000400000 */
[C---:B------:R-:W-:Y:S01]  /*5920*/  FMUL R8, R78.reuse, R8 ;  /* 0x000000084e087220 */ /* 0x040fe20000400000 */
[C---:B------:R-:W-:Y:S01]  /*5930*/  FMUL R9, R78.reuse, R9 ;  /* 0x000000094e097220 */ /* 0x040fe20000400000 */
[----:B------:R-:W-:Y:S01]  /*5940*/  SYNCS.ARRIVE.TRANS64.RED.A1T0 RZ, [UR5], RZ ;  /* 0x000000ffffff79a7 */ /* 0x000fe20008100405 */
[C---:B------:R-:W-:Y:S01]  /*5950*/  FFMA R4, R81.reuse, R80, R4 ;  /* 0x0000005051047223 */ /* 0x040fe20000000004 */
[C---:B------:R-:W-:Y:S01]  /*5960*/  FFMA R5, R81.reuse, R82, R5 ;  /* 0x0000005251057223 */ /* 0x040fe20000000005 */
[----:B------:R-:W-:Y:S02]  /*5970*/  HADD2.F32 R89, -RZ, R93.H0_H0 ;  /* 0x2000005dff597230 */ /* 0x000fe40000004100 */
[C---:B------:R-:W-:Y:S01]  /*5980*/  FMUL R12, R78.reuse, R12 ;  /* 0x0000000c4e0c7220 */ /* 0x040fe20000400000 */
        /* <DEDUP_REMOVED lines=11> */
[----:B------:R-:W-:Y:S02]  /*5a40*/  HADD2.F32 R114, -RZ, R114.H1_H1 ;  /* 0x30000072ff727230 */ /* 0x000fe40000004100 */
[C---:B------:R-:W-:Y:S01]  /*5a50*/  FMUL R32, R78.reuse, R36 ;  /* 0x000000244e207220 */ /* 0x040fe20000400000 */
[C---:B------:R-:W-:Y:S01]  /*5a60*/  FMUL R33, R78.reuse, R37 ;  /* 0x000000254e217220 */ /* 0x040fe20000400000 */
[--C-:B------:R-:W-:Y:S02]  /*5a70*/  HADD2.F32 R117, -RZ, R118.reuse.H0_H0 ;  /* 0x20000076ff757230 */ /* 0x100fe40000004100 */
[C---:B------:R-:W-:Y:S01]  /*5a80*/  FMUL R36, R78.reuse, R40 ;  /* 0x000000284e247220 */ /* 0x040fe20000400000 */
[----:B------:R-:W-:Y:S02]  /*5a90*/  HADD2.F32 R118, -RZ, R118.H1_H1 ;  /* 0x30000076ff767230 */ /* 0x000fe40000004100 */
        /* <DEDUP_REMOVED lines=8> */
[----:B------:R-:W-:Y:S01]  /*5b20*/  F2FP.F16.E5M2.UNPACK_B R92, R94.H1 ;  /* 0x0000005eff5c723e */ /* 0x000fe200030004ff */
[C---:B------:R-:W-:Y:S01]  /*5b30*/  FMUL R53, R78.reuse, R57 ;  /* 0x000000394e357220 */ /* 0x040fe20000400000 */
[C---:B------:R-:W-:Y:S01]  /*5b40*/  FMUL R56, R78.reuse, R60 ;  /* 0x0000003c4e387220 */ /* 0x040fe20000400000 */
[----:B------:R-:W-:Y:S01]  /*5b50*/  F2FP.F16.E5M2.UNPACK_B R141, R87.H1 ;  /* 0x00000057ff8d723e */ /* 0x000fe200030004ff */
[C---:B------:R-:W-:Y:S01]  /*5b60*/  FMUL R57, R78.reuse, R61 ;  /* 0x0000003d4e397220 */ /* 0x040fe20000400000 */
[----:B------:R-:W-:Y:S02]  /*5b70*/  HADD2.F32 R80, -RZ, R142.H1_H1 ;  /* 0x3000008eff507230 */ /* 0x000fe40000004100 */
[C---:B------:R-:W-:Y:S01]  /*5b80*/  FMUL R60, R78.reuse, R64 ;  /* 0x000000404e3c7220 */ /* 0x040fe20000400000 */
[----:B------:R-:W-:Y:S01]  /*5b90*/  F2FP.F16.E5M2.UNPACK_B R116, R88.H1 ;  /* 0x00000058ff74723e */ /* 0x000fe200030004ff */
[C---:B------:R-:W-:Y:S01]  /*5ba0*/  FMUL R61, R78.reuse, R65 ;  /* 0x000000414e3d7220 */ /* 0x040fe20000400000 */
[C---:B------:R-:W-:Y:S01]  /*5bb0*/  FMUL R6, R78.reuse, R6 ;  /* 0x000000064e067220 */ /* 0x040fe20000400000 */
[----:B------:R-:W-:Y:S01]  /*5bc0*/  F2FP.F16.E5M2.UNPACK_B R94, R95 ;  /* 0x0000005fff5e723e */ /* 0x000fe200020004ff */
[C---:B------:R-:W-:Y:S01]  /*5bd0*/  FMUL R7, R78.reuse, R7 ;  /* 0x000000074e077220 */ /* 0x040fe20000400000 */
[--C-:B------:R-:W-:Y:S02]  /*5be0*/  HADD2.F32 R87, -RZ, R105.reuse.H0_H0 ;  /* 0x20000069ff577230 */ /* 0x100fe40000004100 */
[C---:B------:R-:W-:Y:S01]  /*5bf0*/  FFMA R6, R81.reuse, R83, R6 ;  /* 0x0000005351067223 */ /* 0x040fe20000000006 */
[----:B------:R-:W-:Y:S01]  /*5c00*/  F2FP.F16.E5M2.UNPACK_B R122, R90 ;  /* 0x0000005aff7a723e */ /* 0x000fe200020004ff */
[C---:B------:R-:W-:Y:S01]  /*5c10*/  FFMA R7, R81.reuse, R84, R7 ;  /* 0x0000005451077223 */ /* 0x040fe20000000007 */
[C---:B------:R-:W-:Y:S01]  /*5c20*/  FFMA R8, R81.reuse, R85, R8 ;  /* 0x0000005551087223 */ /* 0x040fe20000000008 */
[----:B------:R-:W-:Y:S01]  /*5c30*/  F2FP.F16.E5M2.UNPACK_B R124, R90.H1 ;  /* 0x0000005aff7c723e */ /* 0x000fe200030004ff */
[----:B------:R-:W-:Y:S02]  /*5c40*/  HADD2.F32 R88, -RZ, R105.H1_H1 ;  /* 0x30000069ff587230 */ /* 0x000fe40000004100 */
[----:B------:R-:W-:Y:S01]  /*5c50*/  FFMA R9, R81, R86, R9 ;  /* 0x0000005651097223 */ /* 0x000fe20000000009 */
[----:B------:R-:W-:Y:S01]  /*5c60*/  F2FP.SATFINITE.E5M2.F32.PACK_AB_MERGE_C R156, R7, R6, RZ ;  /* 0x00000006079c723e */ /* 0x000fe200048060ff */
[----:B------:R-:W-:Y:S02]  /*5c70*/  HADD2.F32 R90, -RZ, R93.H1_H1 ;  /* 0x3000005dff5a7230 */ /* 0x000fe40000004100 */
[C---:B------:R-:W-:Y:S01]  /*5c80*/  FMUL R10, R78.reuse, R10 ;  /* 0x0000000a4e0a7220 */ /* 0x040fe20000400000 */
[--C-:B------:R-:W-:Y:S01]  /*5c90*/  HADD2.F32 R93, -RZ, R94.reuse.H0_H0 ;  /* 0x2000005eff5d7230 */ /* 0x100fe20000004100 */
[----:B------:R-:W-:Y:S01]  /*5ca0*/  F2FP.SATFINITE.E5M2.F32.PACK_AB_MERGE_C R156, R5, R4, R156 ;  /* 0x00000004059c723e */ /* 0x000fe2000480609c */
[----:B------:R-:W-:Y:S02]  /*5cb0*/  HADD2.F32 R94, -RZ, R94.H1_H1 ;  /* 0x3000005eff5e7230 */ /* 0x000fe40000004100 */
[C---:B------:R-:W-:Y:S01]  /*5cc0*/  FFMA R10, R81.reuse, R87, R10 ;  /* 0x00000057510a7223 */ /* 0x040fe2000000000a */
[--C-:B------:R-:W-:Y:S02]  /*5cd0*/  HADD2.F32 R121, -RZ, R122.reuse.H0_H0 ;  /* 0x2000007aff797230 */ /* 0x100fe40000004100 */
[C---:B------:R-:W-:Y:S01]  /*5ce0*/  FMUL R11, R78.reuse, R11 ;  /* 0x0000000b4e0b7220 */ /* 0x040fe20000400000 */
[----:B------:R-:W-:Y:S01]  /*5cf0*/  F2FP.F16.E5M2.UNPACK_B R126, R91 ;  /* 0x0000005bff7e723e */ /* 0x000fe200020004ff */
[----:B------:R-:W-:Y:S01]  /*5d00*/  HADD2.F32 R122, -RZ, R122.H1_H1 ;  /* 0x3000007aff7a7230 */ /* 0x000fe20000004100 */
[----:B------:R-:W-:Y:S01]  /*5d10*/  F2FP.F16.E5M2.UNPACK_B R103, R95.H1 ;  /* 0x0000005fff67723e */ /* 0x000fe200030004ff */
[C---:B------:R-:W-:Y:S01]  /*5d20*/  FFMA R11, R81.reuse, R88, R11 ;  /* 0x00000058510b7223 */ /* 0x040fe2000000000b */
[----:B------:R-:W-:Y:S01]  /*5d30*/  F2FP.F16.E5M2.UNPACK_B R128, R91.H1 ;  /* 0x0000005bff80723e */ /* 0x000fe200030004ff */
[----:B------:R-:W-:Y:S02]  /*5d40*/  HADD2.F32 R91, -RZ, R92.H0_H0 ;  /* 0x2000005cff5b7230 */ /* 0x000fe40000004100 */
[C---:B------:R-:W-:Y:S01]  /*5d50*/  FFMA R12, R81.reuse, R89, R12 ;  /* 0x00000059510c7223 */ /* 0x040fe2000000000c */
[----:B------:R-:W-:Y:S01]  /*5d60*/  FFMA R13, R81, R90, R13 ;  /* 0x0000005a510d7223 */ /* 0x000fe2000000000d */
[----:B------:R-:W-:Y:S01]  /*5d70*/  F2FP.SATFINITE.E5M2.F32.PACK_AB_MERGE_C R157, R11, R10, RZ ;  /* 0x0000000a0b9d723e */ /* 0x000fe200048060ff */
[--C-:B------:R-:W-:Y:S01]  /*5d80*/  HADD2.F32 R125, -RZ, R126.reuse.H0_H0 ;  /* 0x2000007eff7d7230 */ /* 0x100fe20000004100 */
[----:B------:R-:W-:Y:S01]  /*5d90*/  F2FP.F16.E5M2.UNPACK_B R101, R96 ;  /* 0x00000060ff65723e */ /* 0x000fe200020004ff */
[----:B------:R-:W-:Y:S01]  /*5da0*/  HADD2.F32 R126, -RZ, R126.H1_H1 ;  /* 0x3000007eff7e7230 */ /* 0x000fe20000004100 */
[----:B------:R-:W-:Y:S01]  /*5db0*/  F2FP.SATFINITE.E5M2.F32.PACK_AB_MERGE_C R157, R9, R8, R157 ;  /* 0x00000008099d723e */ /* 0x000fe2000480609d */
[----:B------:R-:W-:Y:S02]  /*5dc0*/  HADD2.F32 R83, -RZ, R142.H0_H0 ;  /* 0x2000008eff537230 */ /* 0x000fe40000004100 */
[C---:B------:R-:W-:Y:S01]  /*5dd0*/  FMUL R14, R78.reuse, R14 ;  /* 0x0000000e4e0e7220 */ /* 0x040fe20000400000 */
[----:B------:R-:W-:Y:S02]  /*5de0*/  HADD2.F32 R92, -RZ, R92.H1_H1 ;  /* 0x3000005cff5c7230 */ /* 0x000fe40000004100 */
[C---:B------:R-:W-:Y:S01]  /*5df0*/  FMUL R15, R78.reuse, R15 ;  /* 0x0000000f4e0f7220 */ /* 0x040fe20000400000 */
[----:B------:R-:W-:Y:S01]  /*5e00*/  F2FP.F16.E5M2.UNPACK_B R100, R96.H1 ;  /* 0x00000060ff64723e */ /* 0x000fe200030004ff */
[--C-:B------:R-:W-:Y:S02]  /*5e10*/  HADD2.F32 R95, -RZ, R103.reuse.H0_H0 ;  /* 0x20000067ff5f7230 */ /* 0x100fe40000004100 */
[C---:B------:R-:W-:Y:S01]  /*5e20*/  FFMA R14, R81.reuse, R91, R14 ;  /* 0x0000005b510e7223 */ /* 0x040fe2000000000e */
[C---:B------:R-:W-:Y:S01]  /*5e30*/  FFMA R15, R81.reuse, R92, R15 ;  /* 0x0000005c510f7223 */ /* 0x040fe2000000000f */
[C---:B------:R-:W-:Y:S01]  /*5e40*/  FFMA R16, R81.reuse, R93, R16 ;  /* 0x0000005d51107223 */ /* 0x040fe20000000010 */
[----:B------:R-:W-:Y:S01]  /*5e50*/  FFMA R17, R81, R94, R17 ;  /* 0x0000005e51117223 */ /* 0x000fe20000000011 */
[-C--:B------:R-:W-:Y:S01]  /*5e60*/  F2FP.F16.E5M2.UNPACK_B R102, R97.reuse ;  /* 0x00000061ff66723e */ /* 0x080fe200020004ff */
[----:B------:R-:W-:Y:S01]  /*5e70*/  HADD2.F32 R96, -RZ, R103.H1_H1 ;  /* 0x30000067ff607230 */ /* 0x000fe20000004100 */
[----:B------:R-:W-:Y:S01]  /*5e80*/  F2FP.SATFINITE.E5M2.F32.PACK_AB_MERGE_C R158, R15, R14, RZ ;  /* 0x0000000e0f9e723e */ /* 0x000fe200048060ff */
[C---:B------:R-:W-:Y:S01]  /*5e90*/  FMUL R18, R78.reuse, R18 ;  /* 0x000000124e127220 */ /* 0x040fe20000400000 */
[----:B------:R-:W-:Y:S01]  /*5ea0*/  F2FP.F16.E5M2.UNPACK_B R104, R97.H1 ;  /* 0x00000061ff68723e */ /* 0x000fe200030004ff */
[--C-:B------:R-:W-:Y:S01]  /*5eb0*/  HADD2.F32 R97, -RZ, R101.reuse.H0_H0 ;  /* 0x20000065ff617230 */ /* 0x100fe20000004100 */
[----:B------:R-:W-:Y:S01]  /*5ec0*/  F2FP.SATFINITE.E5M2.F32.PACK_AB_MERGE_C R158, R13, R12, R158 ;  /* 0x0000000c0d9e723e */ /* 0x000fe2000480609e */
[C---:B------:R-:W-:Y:S01]  /*5ed0*/  FFMA R18, R81.reuse, R95, R18 ;  /* 0x0000005f51127223 */ /* 0x040fe20000000012 */
[----:B------:R-:W-:Y:S01]  /*5ee0*/  F2FP.F16.E5M2.UNPACK_B R110, R99 ;  /* 0x00000063ff6e723e */ /* 0x000fe200020004ff */
[C---:B------:R-:W-:Y:S01]  /*5ef0*/  FMUL R19, R78.reuse, R19 ;  /* 0x000000134e137220 */ /* 0x040fe20000400000 */
[----:B------:R-:W-:Y:S01]  /*5f00*/  F2FP.F16.E5M2.UNPACK_B R112, R99.H1 ;  /* 0x00000063ff70723e */ /* 0x000fe200030004ff */
[----:B------:R-:W-:Y:S01]  /*5f10*/  HADD2.F32 R99, -RZ, R101.H1_H1 ;  /* 0x30000065ff637230 */ /* 0x000fe20000004100 */
[-C--:B------:R-:W-:Y:S01]  /*5f20*/  F2FP.F16.E5M2.UNPACK_B R106, R98.reuse ;  /* 0x00000062ff6a723e */ /* 0x080fe200020004ff */
[----:B------:R-:W-:Y:S01]  /*5f30*/  HADD2.F32 R101, -RZ, R102.H0_H0 ;  /* 0x20000066ff657230 */ /* 0x000fe20000004100 */
[----:B------:R-:W-:Y:S01]  /*5f40*/  F2FP.F16.E5M2.UNPACK_B R108, R98.H1 ;  /* 0x00000062ff6c723e */ /* 0x000fe200030004ff */
[----:B------:R-:W-:Y:S02]  /*5f50*/  HADD2.F32 R98, -RZ, R100.H0_H0 ;  /* 0x20000064ff627230 */ /* 0x000fe40000004100 */
[C---:B------:R-:W-:Y:S01]  /*5f60*/  FFMA R19, R81.reuse, R96, R19 ;  /* 0x0000006051137223 */ /* 0x040fe20000000013 */
[C---:B------:R-:W-:Y:S01]  /*5f70*/  FFMA R0, R81.reuse, R97, R0 ;  /* 0x0000006151007223 */ /* 0x040fe20000000000 */
[----:B------:R-:W-:Y:S01]  /*5f80*/  FFMA R2, R81, R99, R2 ;  /* 0x0000006351027223 */ /* 0x000fe20000000002 */
[----:B------:R-:W-:Y:S02]  /*5f90*/  HADD2.F32 R102, -RZ, R102.H1_H1 ;  /* 0x30000066ff667230 */ /* 0x000fe40000004100 */
[C---:B------:R-:W-:Y:S01]  /*5fa0*/  FMUL R3, R78.reuse, R22 ;  /* 0x000000164e037220 */ /* 0x040fe20000400000 */
[----:B------:R-:W-:Y:S01]  /*5fb0*/  HADD2.F32 R100, -RZ, R100.H1_H1 ;  /* 0x30000064ff647230 */ /* 0x000fe20000004100 */
[----:B------:R-:W-:Y:S01]  /*5fc0*/  F2FP.SATFINITE.E5M2.F32.PACK_AB_MERGE_C R159, R19, R18, RZ ;  /* 0x00000012139f723e */ /* 0x000fe200048060ff */
[--C-:B------:R-:W-:Y:S02]  /*5fd0*/  HADD2.F32 R105, -RZ, R106.reuse.H0_H0 ;  /* 0x2000006aff697230 */ /* 0x100fe40000004100 */
[----:B------:R-:W-:Y:S01]  /*5fe0*/  FFMA R3, R81, R98, R3 ;  /* 0x0000006251037223 */ /* 0x000fe20000000003 */
[----:B------:R-:W-:Y:S01]  /*5ff0*/  HADD2.F32 R106, -RZ, R106.H1_H1 ;  /* 0x3000006aff6a7230 */ /* 0x000fe20000004100 */
[----:B------:R-:W-:Y:S01]  /*6000*/  F2FP.SATFINITE.E5M2.F32.PACK_AB_MERGE_C R159, R17, R16, R159 ;  /* 0x00000010119f723e */ /* 0x000fe2000480609f */
[----:B------:R-:W-:Y:S02]  /*6010*/  HADD2.F32 R109, -RZ, R110.H0_H0 ;  /* 0x2000006eff6d7230 */ /* 0x000fe40000004100 */
[C---:B------:R-:W-:Y:S01]  /*6020*/  FMUL R23, R78.reuse, R23 ;  /* 0x000000174e177220 */ /* 0x040fe20000400000 */
[--C-:B------:R-:W-:Y:S02]  /*6030*/  HADD2.F32 R103, -RZ, R104.reuse.H0_H0 ;  /* 0x20000068ff677230 */ /* 0x100fe40000004100 */
[C---:B------:R-:W-:Y:S01]  /*6040*/  FMUL R22, R78.reuse, R26 ;  /* 0x0000001a4e167220 */ /* 0x040fe20000400000 */
[----:B------:R-:W-:Y:S01]  /*6050*/  HADD2.F32 R104, -RZ, R104.H1_H1 ;  /* 0x30000068ff687230 */ /* 0x000fe20000004100 */
[----:B------:R1:W-:Y:S01]  /*6060*/  STS.128 [R168+UR43+0x2200], R156 ;  /* 0x0022009ca8007988 */ /* 0x0003e20008000c2b */
[C---:B------:R-:W-:Y:S01]  /*6070*/  FFMA R23, R81.reuse, R100, R23 ;  /* 0x0000006451177223 */ /* 0x040fe20000000017 */
[C---:B------:R-:W-:Y:S01]  /*6080*/  FFMA R20, R81.reuse, R101, R20 ;  /* 0x0000006551147223 */ /* 0x040fe20000000014 */
[C---:B------:R-:W-:Y:S01]  /*6090*/  FFMA R21, R81.reuse, R102, R21 ;  /* 0x0000006651157223 */ /* 0x040fe20000000015 */
[----:B------:R-:W-:Y:S01]  /*60a0*/  FFMA R22, R81, R103, R22 ;  /* 0x0000006751167223 */ /* 0x000fe20000000016 */
[----:B------:R-:W-:Y:S01]  /*60b0*/  HADD2.F32 R110, -RZ, R110.H1_H1 ;  /* 0x3000006eff6e7230 */ /* 0x000fe20000004100 */
[----:B------:R-:W-:Y:S01]  /*60c0*/  F2FP.SATFINITE.E5M2.F32.PACK_AB_MERGE_C R161, R23, R3, RZ ;  /* 0x0000000317a1723e */ /* 0x000fe200048060ff */
[C---:B------:R-:W-:Y:S01]  /*60d0*/  FMUL R27, R78.reuse, R27 ;  /* 0x0000001b4e1b7220 */ /* 0x040fe20000400000 */
[--C-:B------:R-:W-:Y:S02]  /*60e0*/  HADD2.F32 R107, -RZ, R108.reuse.H0_H0 ;  /* 0x2000006cff6b7230 */ /* 0x100fe40000004100 */
[----:B------:R-:W-:Y:S01]  /*60f0*/  FMUL R26, R78, R30 ;  /* 0x0000001e4e1a7220 */ /* 0x000fe20000400000 */
[----:B------:R-:W-:Y:S01]  /*6100*/  HADD2.F32 R108, -RZ, R108.H1_H1 ;  /* 0x3000006cff6c7230 */ /* 0x000fe20000004100 */
[----:B------:R-:W-:Y:S01]  /*6110*/  F2FP.SATFINITE.E5M2.F32.PACK_AB_MERGE_C R160, R2, R0, R161 ;  /* 0x0000000002a0723e */ /* 0x000fe200048060a1 */
[C---:B------:R-:W-:Y:S01]  /*6120*/  FFMA R27, R81.reuse, R104, R27 ;  /* 0x00000068511b7223 */ /* 0x040fe2000000001b */
[C---:B------:R-:W-:Y:S01]  /*6130*/  FFMA R24, R81.reuse, R105, R24 ;  /* 0x0000006951187223 */ /* 0x040fe20000000018 */
[C---:B------:R-:W-:Y:S01]  /*6140*/  FFMA R25, R81.reuse, R106, R25 ;  /* 0x0000006a51197223 */ /* 0x040fe20000000019 */
[----:B------:R-:W-:Y:S01]  /*6150*/  FFMA R26, R81, R107, R26 ;  /* 0x0000006b511a7223 */ /* 0x000fe2000000001a */
[C---:B------:R-:W-:Y:S01]  /*6160*/  FMUL R31, R78.reuse, R31 ;  /* 0x0000001f4e1f7220 */ /* 0x040fe20000400000 */
[--C-:B------:R-:W-:Y:S01]  /*6170*/  HADD2.F32 R111, -RZ, R112.reuse.H0_H0 ;  /* 0x20000070ff6f7230 */ /* 0x100fe20000004100 */
[----:B------:R-:W-:Y:S01]  /*6180*/  F2FP.SATFINITE.E5M2.F32.PACK_AB_MERGE_C R162, R27, R22, RZ ;  /* 0x000000161ba2723e */ /* 0x000fe200048060ff */
[----:B------:R-:W-:Y:S02]  /*6190*/  HADD2.F32 R112, -RZ, R112.H1_H1 ;  /* 0x30000070ff707230 */ /* 0x000fe40000004100 */
[C---:B------:R-:W-:Y:S01]  /*61a0*/  FFMA R31, R81.reuse, R108, R31 ;  /* 0x0000006c511f7223 */ /* 0x040fe2000000001f */
[----:B------:R-:W-:Y:S01]  /*61b0*/  FFMA R28, R81, R109, R28 ;  /* 0x0000006d511c7223 */ /* 0x000fe2000000001c */
[----:B------:R-:W-:Y:S01]  /*61c0*/  F2FP.SATFINITE.E5M2.F32.PACK_AB_MERGE_C R161, R21, R20, R162 ;  /* 0x0000001415a1723e */ /* 0x000fe200048060a2 */
[----:B------:R-:W-:Y:S01]  /*61d0*/  FFMA R29, R81, R110, R29 ;  /* 0x0000006e511d7223 */ /* 0x000fe2000000001d */
[C---:B------:R-:W-:Y:S01]  /*61e0*/  FMUL R30, R78.reuse, R34 ;  /* 0x000000224e1e7220 */ /* 0x040fe20000400000 */
[----:B------:R-:W-:Y:S01]  /*61f0*/  F2FP.SATFINITE.E5M2.F32.PACK_AB_MERGE_C R163, R31, R26, RZ ;  /* 0x0000001a1fa3723e */ /* 0x000fe200048060ff */
[C---:B------:R-:W-:Y:S01]  /*6200*/  FMUL R35, R78.reuse, R35 ;  /* 0x000000234e237220 */ /* 0x040fe20000400000 */
[--C-:B------:R-:W-:Y:S02]  /*6210*/  HADD2.F32 R115, -RZ, R116.reuse.H0_H0 ;  /* 0x20000074ff737230 */ /* 0x100fe40000004100 */
[----:B------:R-:W-:Y:S01]  /*6220*/  FFMA R30, R81, R111, R30 ;  /* 0x0000006f511e7223 */ /* 0x000fe2000000001e */
[----:B------:R-:W-:Y:S01]  /*6230*/  F2FP.SATFINITE.E5M2.F32.PACK_AB_MERGE_C R162, R25, R24, R163 ;  /* 0x0000001819a2723e */ /* 0x000fe200048060a3 */
[C---:B------:R-:W-:Y:S01]  /*6240*/  FFMA R35, R81.reuse, R112, R35 ;  /* 0x0000007051237223 */ /* 0x040fe20000000023 */
[C---:B------:R-:W-:Y:S01]  /*6250*/  FFMA R32, R81.reuse, R113, R32 ;  /* 0x0000007151207223 */ /* 0x040fe20000000020 */
[----:B------:R-:W-:Y:S01]  /*6260*/  FFMA R33, R81, R114, R33 ;  /* 0x0000007251217223 */ /* 0x000fe20000000021 */
[----:B------:R-:W-:Y:S02]  /*6270*/  HADD2.F32 R116, -RZ, R116.H1_H1 ;  /* 0x30000074ff747230 */ /* 0x000fe40000004100 */
        /* <DEDUP_REMOVED lines=9> */
[----:B------:R-:W-:Y:S01]  /*6310*/  HADD2.F32 R120, -RZ, R120.H1_H1 ;  /* 0x30000078ff787230 */ /* 0x000fe20000004100 */
[----:B------:R1:W-:Y:S01]  /*6320*/  STS.128 [R178+0x2010], R160 ;  /* 0x002010a0b2007388 */ /* 0x0003e20000000c00 */
[----:B------:R-:W-:Y:S01]  /*6330*/  F2FP.SATFINITE.E5M2.F32.PACK_AB_MERGE_C R184, R39, R34, RZ ;  /* 0x0000002227b8723e */ /* 0x000fe200048060ff */
[C---:B------:R-:W-:Y:S01]  /*6340*/  FMUL R38, R78.reuse, R42 ;  /* 0x0000002a4e267220 */ /* 0x040fe20000400000 */
[C---:B------:R-:W-:Y:S01]  /*6350*/  FMUL R43, R78.reuse, R43 ;  /* 0x0000002b4e2b7220 */ /* 0x040fe20000400000 */
[--C-:B------:R-:W-:Y:S01]  /*6360*/  HADD2.F32 R123, -RZ, R124.reuse.H0_H0 ;  /* 0x2000007cff7b7230 */ /* 0x100fe20000004100 */
[----:B------:R-:W-:Y:S01]  /*6370*/  F2FP.SATFINITE.E5M2.F32.PACK_AB_MERGE_C R184, R33, R32, R184 ;  /* 0x0000002021b8723e */ /* 0x000fe200048060b8 */
[C---:B------:R-:W-:Y:S01]  /*6380*/  FFMA R38, R81.reuse, R119, R38 ;  /* 0x0000007751267223 */ /* 0x040fe20000000026 */
        /* <DEDUP_REMOVED lines=12> */
[C---:B------:R-:W-:Y:S01]  /*6450*/  FFMA R45, R81.reuse, R126, R45 ;  /* 0x0000007e512d7223 */ /* 0x040fe2000000002d */
[----:B------:R-:W-:Y:S02]  /*6460*/  HADD2.F32 R128, -RZ, R128.H1_H1 ;  /* 0x30000080ff807230 */ /* 0x000fe40000004100 */
[C---:B------:R-:W-:Y:S01]  /*6470*/  FMUL R46, R78.reuse, R50 ;  /* 0x000000324e2e7220 */ /* 0x040fe20000400000 */
[C---:B------:R-:W-:Y:S01]  /*6480*/  FMUL R51, R78.reuse, R51 ;  /* 0x000000334e337220 */ /* 0x040fe20000400000 */
[--C-:B------:R-:W-:Y:S02]  /*6490*/  HADD2.F32 R131, -RZ, R132.reuse.H0_H0 ;  /* 0x20000084ff837230 */ /* 0x100fe40000004100 */
[C---:B------:R-:W-:Y:S01]  /*64a0*/  FMUL R50, R78.reuse, R54 ;  /* 0x000000364e327220 */ /* 0x040fe20000400000 */
[C---:B------:R-:W-:Y:S01]  /*64b0*/  FFMA R46, R81.reuse, R127, R46 ;  /* 0x0000007f512e7223 */ /* 0x040fe2000000002e */
[----:B------:R-:W-:Y:S02]  /*64c0*/  HADD2.F32 R132, -RZ, R132.H1_H1 ;  /* 0x30000084ff847230 */ /* 0x000fe40000004100 */
[C---:B------:R-:W-:Y:S01]  /*64d0*/  FFMA R51, R81.reuse, R128, R51 ;  /* 0x0000008051337223 */ /* 0x040fe20000000033 */
[C---:B------:R-:W-:Y:S01]  /*64e0*/  FMUL R55, R78.reuse, R55 ;  /* 0x000000374e377220 */ /* 0x040fe20000400000 */
[C---:B------:R-:W-:Y:S01]  /*64f0*/  FFMA R48, R81.reuse, R129, R48 ;  /* 0x0000008151307223 */ /* 0x040fe20000000030 */
[C---:B------:R-:W-:Y:S01]  /*6500*/  FFMA R49, R81.reuse, R130, R49 ;  /* 0x0000008251317223 */ /* 0x040fe20000000031 */
[--C-:B------:R-:W-:Y:S02]  /*6510*/  HADD2.F32 R135, -RZ, R136.reuse.H0_H0 ;  /* 0x20000088ff877230 */ /* 0x100fe40000004100 */
[C---:B------:R-:W-:Y:S01]  /*6520*/  FFMA R50, R81.reuse, R131, R50 ;  /* 0x0000008351327223 */ /* 0x040fe20000000032 */
[----:B------:R-:W-:Y:S02]  /*6530*/  HADD2.F32 R136, -RZ, R136.H1_H1 ;  /* 0x30000088ff887230 */ /* 0x000fe40000004100 */
[C---:B------:R-:W-:Y:S01]  /*6540*/  FMUL R54, R78.reuse, R58 ;  /* 0x0000003a4e367220 */ /* 0x040fe20000400000 */
        /* <DEDUP_REMOVED lines=16> */
[----:B------:R-:W-:Y:S01]  /*6650*/  FFMA R63, R81, R140, R63 ;  /* 0x0000008c513f7223 */ /* 0x000fe2000000003f */
[----:B------:R-:W-:Y:S01]  /*6660*/  FMUL R67, R78, R67 ;  /* 0x000000434e437220 */ /* 0x000fe20000400000 */
[----:B------:R-:W-:Y:S01]  /*6670*/  F2FP.SATFINITE.E5M2.F32.PACK_AB_MERGE_C R186, R47, R42, RZ ;  /* 0x0000002a2fba723e */ /* 0x000fe200048060ff */
[----:B------:R-:W-:Y:S01]  /*6680*/  FFMA R60, R81, R83, R60 ;  /* 0x00000053513c7223 */ /* 0x000fe2000000003c */
[----:B------:R-:W-:Y:S01]  /*6690*/  F2FP.SATFINITE.E5M2.F32.PACK_AB_MERGE_C R187, R51, R46, RZ ;  /* 0x0000002e33bb723e */ /* 0x000fe200048060ff */
[C---:B------:R-:W-:Y:S01]  /*66a0*/  FFMA R61, R81.reuse, R80, R61 ;  /* 0x00000050513d7223 */ /* 0x040fe2000000003d */
[C---:B------:R-:W-:Y:S01]  /*66b0*/  FFMA R62, R81.reuse, R85, R62 ;  /* 0x00000055513e7223 */ /* 0x040fe2000000003e */
[----:B------:R-:W-:Y:S01]  /*66c0*/  FFMA R67, R81, R82, R67 ;  /* 0x0000005251437223 */ /* 0x000fe20000000043 */
[----:B------:R-:W-:Y:S02]  /*66d0*/  F2FP.SATFINITE.E5M2.F32.PACK_AB_MERGE_C R186, R41, R40, R186 ;  /* 0x0000002829ba723e */ /* 0x000fe400048060ba */
[----:B------:R-:W-:Y:S02]  /*66e0*/  F2FP.SATFINITE.E5M2.F32.PACK_AB_MERGE_C R187, R45, R44, R187 ;  /* 0x0000002c2dbb723e */ /* 0x000fe400048060bb */
[----:B------:R-:W-:Y:S02]  /*66f0*/  F2FP.SATFINITE.E5M2.F32.PACK_AB_MERGE_C R188, R55, R50, RZ ;  /* 0x0000003237bc723e */ /* 0x000fe400048060ff */
[----:B------:R-:W-:Y:S01]  /*6700*/  F2FP.SATFINITE.E5M2.F32.PACK_AB_MERGE_C R189, R59, R54, RZ ;  /* 0x000000363bbd723e */ /* 0x000fe200048060ff */
[----:B------:R1:W-:Y:S01]  /*6710*/  STS.128 [R177+0x2020], R184 ;  /* 0x002020b8b1007388 */ /* 0x0003e20000000c00 */
[----:B------:R-:W-:Y:S02]  /*6720*/  F2FP.SATFINITE.E5M2.F32.PACK_AB_MERGE_C R190, R63, R58, RZ ;  /* 0x0000003a3fbe723e */ /* 0x000fe400048060ff */
[----:B------:R-:W-:Y:S02]  /*6730*/  F2FP.SATFINITE.E5M2.F32.PACK_AB_MERGE_C R182, R67, R62, RZ ;  /* 0x0000003e43b6723e */ /* 0x000fe400048060ff */
[----:B------:R-:W-:Y:S02]  /*6740*/  F2FP.SATFINITE.E5M2.F32.PACK_AB_MERGE_C R188, R49, R48, R188 ;  /* 0x0000003031bc723e */ /* 0x000fe400048060bc */
[----:B------:R-:W-:Y:S02]  /*6750*/  F2FP.SATFINITE.E5M2.F32.PACK_AB_MERGE_C R189, R53, R52, R189 ;  /* 0x0000003435bd723e */ /* 0x000fe400048060bd */
[----:B------:R-:W-:Y:S02]  /*6760*/  F2FP.SATFINITE.E5M2.F32.PACK_AB_MERGE_C R190, R57, R56, R190 ;  /* 0x0000003839be723e */ /* 0x000fe400048060be */
[----:B------:R-:W-:Y:S02]  /*6770*/  F2FP.SATFINITE.E5M2.F32.PACK_AB_MERGE_C R191, R61, R60, R182 ;  /* 0x0000003c3dbf723e */ /* 0x000fe400048060b6 */
[----:B------:R-:W-:Y:S03]  /*6780*/  IADD3 R76, PT, PT, R76, 0x1, RZ ;  /* 0x000000014c4c7810 */ /* 0x000fe60007ffe0ff */
[----:B------:R1:W-:Y:S01]  /*6790*/  STS.128 [R176+0x2030], R188 ;  /* 0x002030bcb0007388 */ /* 0x0003e20000000c00 */
[----:B------:R-:W-:Y:S01]  /*67a0*/  @!PT LDS RZ, [RZ] ;  /* 0x00000000fffff984 */ /* 0x000fe20000000800 */
[----:B------:R-:W-:Y:S01]  /*67b0*/  @!PT LDS RZ, [RZ] ;  /* 0x00000000fffff984 */ /* 0x000fe20000000800 */
[----:B------:R-:W-:Y:S01]  /*67c0*/  @!PT LDS RZ, [RZ] ;  /* 0x00000000fffff984 */ /* 0x000fe20000000800 */
[----:B------:R-:W-:Y:S01]  /*67d0*/  @!PT LDS RZ, [RZ] ;  /* 0x00000000fffff984 */ /* 0x000fe20000000800 */
[----:B------:R3:W-:Y:S07]  /*67e0*/  MEMBAR.ALL.CTA ;  /* 0x0000000000007992 */ /* 0x0007ee0000008000 */
[----:B---3--:R-:W3:Y:S02]  /*67f0*/  FENCE.VIEW.ASYNC.S ;  /* 0x00000000000073c6 */ /* 0x008ee40000000000 */
[----:B---3--:R-:W-:Y:S06]  /*6800*/  BAR.SYNC.DEFER_BLOCKING 0x1, 0x80 ;  /* 0x0042000000007b1d */ /* 0x008fec0000010000 */
[----:B------:R-:W-:Y:S05]  /*6810*/  @P0 BRA `(.L_x_94) ;  /* 0x0000000000340947 */ /* 0x000fea0003800000 */
[----:B------:R-:W-:Y:S01]  /*6820*/  UIADD3 UR12, UPT, UPT, UR43, 0x2200, URZ ;  /* 0x000022002b0c7890 */ /* 0x000fe2000fffe0ff */
[----:B------:R-:W-:Y:S01]  /*6830*/  R2UR UR9, R155 ;  /* 0x000000009b0972ca */ /* 0x000fe200000e0000 */
[----:B------:R-:W-:Y:S01]  /*6840*/  UIADD3 UR10, UP0, UPT, UR46, 0x680, URZ ;  /* 0x000006802e0a7890 */ /* 0x000fe2000ff1e0ff */
[----:B------:R-:W-:Y:S01]  /*6850*/  R2UR UR8, R165 ;  /* 0x00000000a50872ca */ /* 0x000fe200000e0000 */
[----:B------:R-:W-:Y:S02]  /*6860*/  UMOV UR7, UR36 ;  /* 0x0000002400077c82 */ /* 0x000fe40008000000 */
[----:B------:R-:W-:Y:S01]  /*6870*/  IMAD.U32 R179, RZ, RZ, UR12 ;  /* 0x0000000cffb37e24 */ /* 0x000fe2000f8e00ff */
[----:B------:R-:W-:Y:S04]  /*6880*/  UIADD3.X UR11, UPT, UPT, URZ, UR47, URZ, UP0, !UPT ;  /* 0x0000002fff0b7290 */ /* 0x000fe800087fe4ff */
[----:B------:R-:W-:Y:S03]  /*6890*/  R2UR UR4, R179 ;  /* 0x00000000b30472ca */ /* 0x000fe600000e0000 */
[----:B------:R-:W-:Y:S02]  /*68a0*/  USHF.L.U32 UR5, UR9, 0x6, URZ ;  /* 0x0000000609057899 */ /* 0x000fe400080006ff */
[----:B------:R-:W-:Y:S09]  /*68b0*/  USHF.L.U32 UR6, UR8, 0x7, URZ ;  /* 0x0000000708067899 */ /* 0x000ff200080006ff */
[----:B------:R3:W-:Y:S01]  /*68c0*/  UTMASTG.3D [UR4], [UR10] ;  /* 0x000000040a0073b5 */ /* 0x0007e20008010000 */
[----:B------:R0:W-:Y:S01]  /*68d0*/  UTMACMDFLUSH ;  /* 0x00000000000079b7 */ /* 0x0001e20000000000 */
[----:B---3--:R-:W-:Y:S04]  /*68e0*/  DEPBAR.LE SB0, 0x0 ;  /* 0x000080000000791a */ /* 0x008fe80000000000 */
.L_x_94:
[----:B------:R-:W-:Y:S05]  /*68f0*/  BSYNC.RECONVERGENT B0 ;  /* 0x0000000000007941 */ /* 0x000fea0003800200 */
.L_x_93:
[----:B------:R-:W-:Y:S01]  /*6900*/  BAR.SYNC.DEFER_BLOCKING 0x1, 0x80 ;  /* 0x0042000000007b1d */ /* 0x000fe20000010000 */
[----:B------:R-:W-:Y:S01]  /*6910*/  ISETP.NE.AND P2, PT, R180, RZ, PT ;  /* 0x000000ffb400720c */ /* 0x000fe20003f45270 */
[----:B------:R-:W-:Y:S01]  /*6920*/  IMAD.IADD R155, R75, 0x1, R143 ;  /* 0x000000014b9b7824 */ /* 0x000fe200078e028f */
[----:B------:R-:W-:Y:S01]  /*6930*/  ISETP.NE.AND P0, PT, R181, 0x2, PT ;  /* 0x00000002b500780c */ /* 0x000fe20003f05270 */
[----:B------:R-:W-:Y:S01]  /*6940*/  IMAD.IADD R165, R77, 0x1, R154 ;  /* 0x000000014da57824 */ /* 0x000fe200078e029a */
[----:B------:R-:W-:Y:S02]  /*6950*/  ISETP.NE.AND P1, PT, R76, 0x4, PT ;  /* 0x000000044c00780c */ /* 0x000fe40003f25270 */
[----:B------:R-:W-:Y:S02]  /*6960*/  SEL R3, RZ, 0x1, P0 ;  /* 0x00000001ff037807 */ /* 0x000fe40000000000 */
[----:B------:R-:W-:Y:S02]  /*6970*/  SEL R0, RZ, 0x1, P1 ;  /* 0x00000001ff007807 */ /* 0x000fe40000800000 */
[----:B------:R-:W-:Y:S02]  /*6980*/  LOP3.LUT R174, R174, R3, RZ, 0x3c, !PT ;  /* 0x00000003aeae7212 */ /* 0x000fe400078e3cff */
[----:B------:R-:W-:Y:S02]  /*6990*/  LOP3.LUT R175, R175, R0, RZ, 0x3c, !PT ;  /* 0x00000000afaf7212 */ /* 0x000fe400078e3cff */
[----:B------:R-:W-:Y:S02]  /*69a0*/  @P2 R2UR UR36, R171 ;  /* 0x00000000ab2422ca */ /* 0x000fe400000e0000 */
[----:B------:R-:W-:Y:S02]  /*69b0*/  SEL R181, R181, RZ, P0 ;  /* 0x000000ffb5b57207 */ /* 0x000fe40000000000 */
[----:B------:R-:W-:Y:S01]  /*69c0*/  SEL R76, R76, RZ, P1 ;  /* 0x000000ff4c4c7207 */ /* 0x000fe20000800000 */
[----:B------:R-:W-:Y:S10]  /*69d0*/  @P2 BRA `(.L_x_95) ;  /* 0xffffffdc00702947 */ /* 0x000ff4000383ffff */
[----:B------:R-:W-:Y:S05]  /*69e0*/  EXIT ;  /* 0x000000000000794d */ /* 0x000fea0003800000 */
.L_x_19:
[----:B--2---:R2:W1:Y:S02]  /*69f0*/  SYNCS.PHASECHK.TRANS64.TRYWAIT P0, [R3+URZ+0xe0], R2 ;  /* 0x0000e002030075a7 */ /* 0x00446400080011ff */
[----:B-1----:R-:W-:Y:S05]  /*6a00*/  @!P0 NANOSLEEP.SYNCS 0x989680 ;  /* 0x009896800000895d */ /* 0x002fea0003900000 */
[----:B------:R-:W1:Y:S02]  /*6a10*/  @!P0 SYNCS.PHASECHK.TRANS64 P0, [R3+URZ+0xe0], R2 ;  /* 0x0000e002030085a7 */ /* 0x000e6400080010ff */
[----:B-1----:R-:W-:Y:S05]  /*6a20*/  @!P0 BRA `(.L_x_19) ;  /* 0xfffffffc00f08947 */ /* 0x002fea000383ffff */
[----:B------:R-:W-:Y:S05]  /*6a30*/  BRA `(.L_x_96) ;  /* 0xffffffa800d87947 */ /* 0x000fea000383ffff */
.L_x_22:
[----:B-1----:R-:W-:-:S07]  /*6a40*/  MOV R2, UR33 ;  /* 0x0000002100027c02 */ /* 0x002fce0008000f00 */
.L_x_97:
[----:B-1----:R1:W2:Y:S02]  /*6a50*/  SYNCS.PHASECHK.TRANS64.TRYWAIT P0, [R2+URZ+0x28], R5 ;  /* 0x00002805020075a7 */ /* 0x0022a400080011ff */
[----:B--2---:R-:W-:Y:S05]  /*6a60*/  @!P0 NANOSLEEP.SYNCS 0x989680 ;  /* 0x009896800000895d */ /* 0x004fea0003900000 */
[----:B------:R-:W2:Y:S02]  /*6a70*/  @!P0 SYNCS.PHASECHK.TRANS64 P0, [R2+URZ+0x28], R5 ;  /* 0x00002805020085a7 */ /* 0x000ea400080010ff */
[----:B--2---:R-:W-:Y:S05]  /*6a80*/  @!P0 BRA `(.L_x_97) ;  /* 0xfffffffc00f08947 */ /* 0x004fea000383ffff */
[----:B------:R-:W-:Y:S05]  /*6a90*/  BRA `(.L_x_21) ;  /* 0xffffffac00287947 */ /* 0x000fea000383ffff */
.L_x_28:
[----:B-1----:R-:W-:-:S07]  /*6aa0*/  MOV R2, UR17 ;  /* 0x0000001100027c02 */ /* 0x002fce0008000f00 */
.L_x_98:
[----:B-1----:R1:W2:Y:S02]  /*6ab0*/  SYNCS.PHASECHK.TRANS64.TRYWAIT P0, [R2+URZ+0x28], R5 ;  /* 0x00002805020075a7 */ /* 0x0022a400080011ff */
[----:B--2---:R-:W-:Y:S05]  /*6ac0*/  @!P0 NANOSLEEP.SYNCS 0x989680 ;  /* 0x009896800000895d */ /* 0x004fea0003900000 */
[----:B------:R-:W2:Y:S02]  /*6ad0*/  @!P0 SYNCS.PHASECHK.TRANS64 P0, [R2+URZ+0x28], R5 ;  /* 0x00002805020085a7 */ /* 0x000ea400080010ff */
[----:B--2---:R-:W-:Y:S05]  /*6ae0*/  @!P0 BRA `(.L_x_98) ;  /* 0xfffffffc00f08947 */ /* 0x004fea000383ffff */
[----:B------:R-:W-:Y:S05]  /*6af0*/  BRA `(.L_x_27) ;  /* 0xffffffac00d07947 */ /* 0x000fea000383ffff */
.L_x_32:
[----:B-1----:R1:W2:Y:S02]  /*6b00*/  SYNCS.PHASECHK.TRANS64.TRYWAIT P0, [R2+URZ+0x70], R3 ;  /* 0x00007003020075a7 */ /* 0x0022a400080011ff */
[----:B--2---:R-:W-:Y:S05]  /*6b10*/  @!P0 NANOSLEEP.SYNCS 0x989680 ;  /* 0x009896800000895d */ /* 0x004fea0003900000 */
[----:B------:R-:W2:Y:S02]  /*6b20*/  @!P0 SYNCS.PHASECHK.TRANS64 P0, [R2+URZ+0x70], R3 ;  /* 0x00007003020085a7 */ /* 0x000ea400080010ff */
[----:B--2---:R-:W-:Y:S05]  /*6b30*/  @!P0 BRA `(.L_x_32) ;  /* 0xfffffffc00f08947 */ /* 0x004fea000383ffff */
[----:B------:R-:W-:Y:S05]  /*6b40*/  BRA `(.L_x_99) ;  /* 0xffffffb000607947 */ /* 0x000fea000383ffff */
.L_x_36:
[----:B----4-:R-:W-:-:S07]  /*6b50*/  MOV R0, UR5 ;  /* 0x0000000500007c02 */ /* 0x010fce0008000f00 */
.L_x_100:
[----:B-1----:R1:W2:Y:S02]  /*6b60*/  SYNCS.PHASECHK.TRANS64.TRYWAIT P0, [R0+URZ], R3 ;  /* 0x00000003000075a7 */ /* 0x0022a400080011ff */
[----:B--2---:R-:W-:Y:S05]  /*6b70*/  @!P0 NANOSLEEP.SYNCS 0x989680 ;  /* 0x009896800000895d */ /* 0x004fea0003900000 */
[----:B------:R-:W2:Y:S02]  /*6b80*/  @!P0 SYNCS.PHASECHK.TRANS64 P0, [R0+URZ], R3 ;  /* 0x00000003000085a7 */ /* 0x000ea400080010ff */
[----:B--2---:R-:W-:Y:S05]  /*6b90*/  @!P0 BRA `(.L_x_100) ;  /* 0xfffffffc00f08947 */ /* 0x004fea000383ffff */
[----:B------:R-:W-:Y:S05]  /*6ba0*/  BRA `(.L_x_101) ;  /* 0xffffffb400d07947 */ /* 0x000fea000383ffff */
.L_x_37:
[----:B----4-:R-:W-:-:S07]  /*6bb0*/  MOV R0, UR5 ;  /* 0x0000000500007c02 */ /* 0x010fce0008000f00 */
.L_x_102:
[----:B-1----:R1:W2:Y:S02]  /*6bc0*/  SYNCS.PHASECHK.TRANS64.TRYWAIT P0, [R0+URZ], R3 ;  /* 0x00000003000075a7 */ /* 0x0022a400080011ff */
[----:B--2---:R-:W-:Y:S05]  /*6bd0*/  @!P0 NANOSLEEP.SYNCS 0x989680 ;  /* 0x009896800000895d */ /* 0x004fea0003900000 */
[----:B------:R-:W2:Y:S02]  /*6be0*/  @!P0 SYNCS.PHASECHK.TRANS64 P0, [R0+URZ], R3 ;  /* 0x00000003000085a7 */ /* 0x000ea400080010ff */
[----:B--2---:R-:W-:Y:S05]  /*6bf0*/  @!P0 BRA `(.L_x_102) ;  /* 0xfffffffc00f08947 */ /* 0x004fea000383ffff */
[----:B------:R-:W-:Y:S05]  /*6c00*/  BRA `(.L_x_103) ;  /* 0xffffffb400dc7947 */ /* 0x000fea000383ffff */
.L_x_38:
[----:B----4-:R-:W-:-:S07]  /*6c10*/  MOV R0, UR5 ;  /* 0x0000000500007c02 */ /* 0x010fce0008000f00 */
.L_x_104:
[----:B-1----:R1:W2:Y:S02]  /*6c20*/  SYNCS.PHASECHK.TRANS64.TRYWAIT P0, [R0+URZ], R3 ;  /* 0x00000003000075a7 */ /* 0x0022a400080011ff */
[----:B--2---:R-:W-:Y:S05]  /*6c30*/  @!P0 NANOSLEEP.SYNCS 0x989680 ;  /* 0x009896800000895d */ /* 0x004fea0003900000 */
[----:B------:R-:W2:Y:S02]  /*6c40*/  @!P0 SYNCS.PHASECHK.TRANS64 P0, [R0+URZ], R3 ;  /* 0x00000003000085a7 */ /* 0x000ea400080010ff */
[----:B--2---:R-:W-:Y:S05]  /*6c50*/  @!P0 BRA `(.L_x_104) ;  /* 0xfffffffc00f08947 */ /* 0x004fea000383ffff */
[----:B------:R-:W-:Y:S05]  /*6c60*/  BRA `(.L_x_105) ;  /* 0xffffffb400e87947 */ /* 0x000fea000383ffff */
.L_x_39:
[----:B----4-:R-:W-:-:S07]  /*6c70*/  MOV R0, UR5 ;  /* 0x0000000500007c02 */ /* 0x010fce0008000f00 */
.L_x_106:
[----:B-1----:R1:W2:Y:S02]  /*6c80*/  SYNCS.PHASECHK.TRANS64.TRYWAIT P0, [R0+URZ], R3 ;  /* 0x00000003000075a7 */ /* 0x0022a400080011ff */
[----:B--2---:R-:W-:Y:S05]  /*6c90*/  @!P0 NANOSLEEP.SYNCS 0x989680 ;  /* 0x009896800000895d */ /* 0x004fea0003900000 */
[----:B------:R-:W2:Y:S02]  /*6ca0*/  @!P0 SYNCS.PHASECHK.TRANS64 P0, [R0+URZ], R3 ;  /* 0x00000003000085a7 */ /* 0x000ea400080010ff */
[----:B--2---:R-:W-:Y:S05]  /*6cb0*/  @!P0 BRA `(.L_x_106) ;  /* 0xfffffffc00f08947 */ /* 0x004fea000383ffff */
[----:B------:R-:W-:Y:S05]  /*6cc0*/  BRA `(.L_x_107) ;  /* 0xffffffb400f47947 */ /* 0x000fea000383ffff */
.L_x_42:
[----:B-1----:R1:W2:Y:S02]  /*6cd0*/  SYNCS.PHASECHK.TRANS64.TRYWAIT P0, [R0+URZ+0xd0], R5 ;  /* 0x0000d005000075a7 */ /* 0x0022a400080011ff */
[----:B--2---:R-:W-:Y:S05]  /*6ce0*/  @!P0 NANOSLEEP.SYNCS 0x989680 ;  /* 0x009896800000895d */ /* 0x004fea0003900000 */
[----:B------:R-:W2:Y:S02]  /*6cf0*/  @!P0 SYNCS.PHASECHK.TRANS64 P0, [R0+URZ+0xd0], R5 ;  /* 0x0000d005000085a7 */ /* 0x000ea400080010ff */
[----:B--2---:R-:W-:Y:S05]  /*6d00*/  @!P0 BRA `(.L_x_42) ;  /* 0xfffffffc00f08947 */ /* 0x004fea000383ffff */
[----:B------:R-:W-:Y:S05]  /*6d10*/  BRA `(.L_x_108) ;  /* 0xffffffb800507947 */ /* 0x000fea000383ffff */
.L_x_43:
[----:B------:R-:W-:-:S07]  /*6d20*/  MOV R0, UR5 ;  /* 0x0000000500007c02 */ /* 0x000fce0008000f00 */
.L_x_109:
[----:B-1----:R1:W2:Y:S02]  /*6d30*/  SYNCS.PHASECHK.TRANS64.TRYWAIT P0, [R0+URZ+0x80], R5 ;  /* 0x00008005000075a7 */ /* 0x0022a400080011ff */
[----:B--2---:R-:W-:Y:S05]  /*6d40*/  @!P0 NANOSLEEP.SYNCS 0x989680 ;  /* 0x009896800000895d */ /* 0x004fea0003900000 */
[----:B------:R-:W2:Y:S02]  /*6d50*/  @!P0 SYNCS.PHASECHK.TRANS64 P0, [R0+URZ+0x80], R5 ;  /* 0x00008005000085a7 */ /* 0x000ea400080010ff */
[----:B--2---:R-:W-:Y:S05]  /*6d60*/  @!P0 BRA `(.L_x_109) ;  /* 0xfffffffc00f08947 */ /* 0x004fea000383ffff */
[----:B------:R-:W-:Y:S05]  /*6d70*/  BRA `(.L_x_110) ;  /* 0xffffffb800607947 */ /* 0x000fea000383ffff */
.L_x_44:
[----:B-1----:R1:W2:Y:S02]  /*6d80*/  SYNCS.PHASECHK.TRANS64.TRYWAIT P1, [R0+URZ+0x70], R5 ;  /* 0x00007005000075a7 */ /* 0x0022a400080211ff */
[----:B--2---:R-:W-:Y:S05]  /*6d90*/  @!P1 NANOSLEEP.SYNCS 0x989680 ;  /* 0x009896800000995d */ /* 0x004fea0003900000 */
[----:B------:R-:W2:Y:S02]  /*6da0*/  @!P1 SYNCS.PHASECHK.TRANS64 P1, [R0+URZ+0x70], R5 ;  /* 0x00007005000095a7 */ /* 0x000ea400080210ff */
[----:B--2---:R-:W-:Y:S05]  /*6db0*/  @!P1 BRA `(.L_x_44) ;  /* 0xfffffffc00f09947 */ /* 0x004fea000383ffff */
[----:B------:R-:W-:Y:S05]  /*6dc0*/  BRA `(.L_x_111) ;  /* 0xffffffb800907947 */ /* 0x000fea000383ffff */
.L_x_47:
[----:B------:R-:W-:-:S07]  /*6dd0*/  MOV R0, UR5 ;  /* 0x0000000500007c02 */ /* 0x000fce0008000f00 */
.L_x_112:
[----:B-1----:R1:W2:Y:S02]  /*6de0*/  SYNCS.PHASECHK.TRANS64.TRYWAIT P0, [R0+URZ+0x80], R3 ;  /* 0x00008003000075a7 */ /* 0x0022a400080011ff */
[----:B--2---:R-:W-:Y:S05]  /*6df0*/  @!P0 NANOSLEEP.SYNCS 0x989680 ;  /* 0x009896800000895d */ /* 0x004fea0003900000 */
[----:B------:R-:W2:Y:S02]  /*6e00*/  @!P0 SYNCS.PHASECHK.TRANS64 P0, [R0+URZ+0x80], R3 ;  /* 0x00008003000085a7 */ /* 0x000ea400080010ff */
[----:B--2---:R-:W-:Y:S05]  /*6e10*/  @!P0 BRA `(.L_x_112) ;  /* 0xfffffffc00f08947 */ /* 0x004fea000383ffff */
[----:B------:R-:W-:Y:S05]  /*6e20*/  BRA `(.L_x_46) ;  /* 0xffffffb800e47947 */ /* 0x000fea000383ffff */
.L_x_54:
[----:B-1----:R1:W2:Y:S02]  /*6e30*/  SYNCS.PHASECHK.TRANS64.TRYWAIT P1, [R0+URZ+0x70], R5 ;  /* 0x00007005000075a7 */ /* 0x0022a400080211ff */
[----:B--2---:R-:W-:Y:S05]  /*6e40*/  @!P1 NANOSLEEP.SYNCS 0x989680 ;  /* 0x009896800000995d */ /* 0x004fea0003900000 */
[----:B------:R-:W2:Y:S02]  /*6e50*/  @!P1 SYNCS.PHASECHK.TRANS64 P1, [R0+URZ+0x70], R5 ;  /* 0x00007005000095a7 */ /* 0x000ea400080210ff */
[----:B--2---:R-:W-:Y:S05]  /*6e60*/  @!P1 BRA `(.L_x_54) ;  /* 0xfffffffc00f09947 */ /* 0x004fea000383ffff */
[----:B------:R-:W-:Y:S05]  /*6e70*/  BRA `(.L_x_113) ;  /* 0xffffffc000547947 */ /* 0x000fea000383ffff */
.L_x_55:
[----:B------:R-:W-:-:S07]  /*6e80*/  MOV R3, UR7 ;  /* 0x0000000700037c02 */ /* 0x000fce0008000f00 */
.L_x_114:
[----:B-1----:R1:W2:Y:S02]  /*6e90*/  SYNCS.PHASECHK.TRANS64.TRYWAIT P0, [R3+URZ+0xb0], R0 ;  /* 0x0000b000030075a7 */ /* 0x0022a400080011ff */
[----:B--2---:R-:W-:Y:S05]  /*6ea0*/  @!P0 NANOSLEEP.SYNCS 0x989680 ;  /* 0x009896800000895d */ /* 0x004fea0003900000 */
[----:B------:R-:W2:Y:S02]  /*6eb0*/  @!P0 SYNCS.PHASECHK.TRANS64 P0, [R3+URZ+0xb0], R0 ;  /* 0x0000b000030085a7 */ /* 0x000ea400080010ff */
[----:B--2---:R-:W-:Y:S05]  /*6ec0*/  @!P0 BRA `(.L_x_114) ;  /* 0xfffffffc00f08947 */ /* 0x004fea000383ffff */
[----:B------:R-:W-:Y:S05]  /*6ed0*/  BRA `(.L_x_115) ;  /* 0xffffffc0008c7947 */ /* 0x000fea000383ffff */
.L_x_58:
[----:B------:R-:W-:Y:S07]  /*6ee0*/  MOV R0, UR6 ;  /* 0x0000000600007c02 */ /* 0x000fee0008000f00 */
.L_x_116:
[----:B-1----:R1:W2:Y:S02]  /*6ef0*/  SYNCS.PHASECHK.TRANS64.TRYWAIT P0, [R0+URZ], R3 ;  /* 0x00000003000075a7 */ /* 0x0022a400080011ff */
[----:B--2---:R-:W-:Y:S05]  /*6f00*/  @!P0 NANOSLEEP.SYNCS 0x989680 ;  /* 0x009896800000895d */ /* 0x004fea0003900000 */
[----:B------:R-:W2:Y:S02]  /*6f10*/  @!P0 SYNCS.PHASECHK.TRANS64 P0, [R0+URZ], R3 ;  /* 0x00000003000085a7 */ /* 0x000ea400080010ff */
[----:B--2---:R-:W-:Y:S05]  /*6f20*/  @!P0 BRA `(.L_x_116) ;  /* 0xfffffffc00f08947 */ /* 0x004fea000383ffff */
[----:B------:R-:W-:Y:S05]  /*6f30*/  BRA `(.L_x_57) ;  /* 0xffffffc000a87947 */ /* 0x000fea000383ffff */
.L_x_61:
[----:B------:R-:W-:-:S07]  /*6f40*/  MOV R0, UR6 ;  /* 0x0000000600007c02 */ /* 0x000fce0008000f00 */
.L_x_117:
[----:B--2---:R2:W4:Y:S02]  /*6f50*/  SYNCS.PHASECHK.TRANS64.TRYWAIT P0, [R0+URZ], R3 ;  /* 0x00000003000075a7 */ /* 0x00452400080011ff */
[----:B----4-:R-:W-:Y:S05]  /*6f60*/  @!P0 NANOSLEEP.SYNCS 0x989680 ;  /* 0x009896800000895d */ /* 0x010fea0003900000 */
[----:B------:R-:W4:Y:S02]  /*6f70*/  @!P0 SYNCS.PHASECHK.TRANS64 P0, [R0+URZ], R3 ;  /* 0x00000003000085a7 */ /* 0x000f2400080010ff */
[----:B----4-:R-:W-:Y:S05]  /*6f80*/  @!P0 BRA `(.L_x_117) ;  /* 0xfffffffc00f08947 */ /* 0x010fea000383ffff */
[----:B------:R-:W-:Y:S05]  /*6f90*/  BRA `(.L_x_118) ;  /* 0xffffffc400847947 */ /* 0x000fea000383ffff */
.L_x_62:
[----:B------:R-:W-:-:S07]  /*6fa0*/  MOV R0, UR6 ;  /* 0x0000000600007c02 */ /* 0x000fce0008000f00 */
.L_x_119:
[----:B-1----:R1:W2:Y:S02]  /*6fb0*/  SYNCS.PHASECHK.TRANS64.TRYWAIT P0, [R0+URZ], R3 ;  /* 0x00000003000075a7 */ /* 0x0022a400080011ff */
[----:B--2---:R-:W-:Y:S05]  /*6fc0*/  @!P0 NANOSLEEP.SYNCS 0x989680 ;  /* 0x009896800000895d */ /* 0x004fea0003900000 */
[----:B------:R-:W2:Y:S02]  /*6fd0*/  @!P0 SYNCS.PHASECHK.TRANS64 P0, [R0+URZ], R3 ;  /* 0x00000003000085a7 */ /* 0x000ea400080010ff */
[----:B--2---:R-:W-:Y:S05]  /*6fe0*/  @!P0 BRA `(.L_x_119) ;  /* 0xfffffffc00f08947 */ /* 0x004fea000383ffff */
[----:B------:R-:W-:Y:S05]  /*6ff0*/  BRA `(.L_x_120) ;  /* 0xffffffc400907947 */ /* 0x000fea000383ffff */
.L_x_63:
[----:B------:R-:W-:-:S07]  /*7000*/  MOV R0, UR6 ;  /* 0x0000000600007c02 */ /* 0x000fce0008000f00 */
.L_x_121:
[----:B-1----:R1:W2:Y:S02]  /*7010*/  SYNCS.PHASECHK.TRANS64.TRYWAIT P0, [R0+URZ], R3 ;  /* 0x00000003000075a7 */ /* 0x0022a400080011ff */
[----:B--2---:R-:W-:Y:S05]  /*7020*/  @!P0 NANOSLEEP.SYNCS 0x989680 ;  /* 0x009896800000895d */ /* 0x004fea0003900000 */
[----:B------:R-:W2:Y:S02]  /*7030*/  @!P0 SYNCS.PHASECHK.TRANS64 P0, [R0+URZ], R3 ;  /* 0x00000003000085a7 */ /* 0x000ea400080010ff */
[----:B--2---:R-:W-:Y:S05]  /*7040*/  @!P0 BRA `(.L_x_121) ;  /* 0xfffffffc00f08947 */ /* 0x004fea000383ffff */
[----:B------:R-:W-:Y:S05]  /*7050*/  BRA `(.L_x_122) ;  /* 0xffffffc4009c7947 */ /* 0x000fea000383ffff */
.L_x_64:
[----:B------:R-:W-:-:S07]  /*7060*/  MOV R0, UR7 ;  /* 0x0000000700007c02 */ /* 0x000fce0008000f00 */
.L_x_123:
[----:B-1----:R1:W2:Y:S02]  /*7070*/  SYNCS.PHASECHK.TRANS64.TRYWAIT P0, [R0+URZ], R3 ;  /* 0x00000003000075a7 */ /* 0x0022a400080011ff */
[----:B--2---:R-:W-:Y:S05]  /*7080*/  @!P0 NANOSLEEP.SYNCS 0x989680 ;  /* 0x009896800000895d */ /* 0x004fea0003900000 */
[----:B------:R-:W2:Y:S02]  /*7090*/  @!P0 SYNCS.PHASECHK.TRANS64 P0, [R0+URZ], R3 ;  /* 0x00000003000085a7 */ /* 0x000ea400080010ff */
[----:B--2---:R-:W-:Y:S05]  /*70a0*/  @!P0 BRA `(.L_x_123) ;  /* 0xfffffffc00f08947 */ /* 0x004fea000383ffff */
[----:B------:R-:W-:Y:S05]  /*70b0*/  BRA `(.L_x_124) ;  /* 0xffffffc400a87947 */ /* 0x000fea000383ffff */
.L_x_69:
[----:B---3--:R3:W1:Y:S02]  /*70c0*/  SYNCS.PHASECHK.TRANS64.TRYWAIT P0, [R0+URZ+0x70], R3 ;  /* 0x00007003000075a7 */ /* 0x00866400080011ff */
[----:B-1----:R-:W-:Y:S05]  /*70d0*/  @!P0 NANOSLEEP.SYNCS 0x989680 ;  /* 0x009896800000895d */ /* 0x002fea0003900000 */
[----:B------:R-:W1:Y:S02]  /*70e0*/  @!P0 SYNCS.PHASECHK.TRANS64 P0, [R0+URZ+0x70], R3 ;  /* 0x00007003000085a7 */ /* 0x000e6400080010ff */
[----:B-1----:R-:W-:Y:S05]  /*70f0*/  @!P0 BRA `(.L_x_69) ;  /* 0xfffffffc00f08947 */ /* 0x002fea000383ffff */
[----:B------:R-:W-:Y:S05]  /*7100*/  BRA `(.L_x_125) ;  /* 0xffffffc800a47947 */ /* 0x000fea000383ffff */
.L_x_72:
[----:B------:R-:W-:Y:S07]  /*7110*/  MOV R0, UR6 ;  /* 0x0000000600007c02 */ /* 0x000fee0008000f00 */
.L_x_126:
[----:B-1----:R1:W3:Y:S02]  /*7120*/  SYNCS.PHASECHK.TRANS64.TRYWAIT P0, [R0+URZ+0x68], R3 ;  /* 0x00006803000075a7 */ /* 0x0022e400080011ff */
[----:B---3--:R-:W-:Y:S05]  /*7130*/  @!P0 NANOSLEEP.SYNCS 0x989680 ;  /* 0x009896800000895d */ /* 0x008fea0003900000 */
[----:B------:R-:W3:Y:S02]  /*7140*/  @!P0 SYNCS.PHASECHK.TRANS64 P0, [R0+URZ+0x68], R3 ;  /* 0x00006803000085a7 */ /* 0x000ee400080010ff */
[----:B---3--:R-:W-:Y:S05]  /*7150*/  @!P0 BRA `(.L_x_126) ;  /* 0xfffffffc00f08947 */ /* 0x008fea000383ffff */
[----:B------:R-:W-:Y:S05]  /*7160*/  BRA `(.L_x_71) ;  /* 0xffffffcc00907947 */ /* 0x000fea000383ffff */
.L_x_75:
[----:B------:R-:W-:Y:S07]  /*7170*/  MOV R3, UR6 ;  /* 0x0000000600037c02 */ /* 0x000fee0008000f00 */
.L_x_127:
[----:B-1----:R1:W2:Y:S02]  /*7180*/  SYNCS.PHASECHK.TRANS64.TRYWAIT P2, [R3+URZ+0x58], R26 ;  /* 0x0000581a030075a7 */ /* 0x0022a400080411ff */
[----:B--2---:R-:W-:Y:S05]  /*7190*/  @!P2 NANOSLEEP.SYNCS 0x989680 ;  /* 0x009896800000a95d */ /* 0x004fea0003900000 */
[----:B------:R-:W2:Y:S02]  /*71a0*/  @!P2 SYNCS.PHASECHK.TRANS64 P2, [R3+URZ+0x58], R26 ;  /* 0x0000581a0300a5a7 */ /* 0x000ea400080410ff */
[----:B--2---:R-:W-:Y:S05]  /*71b0*/  @!P2 BRA `(.L_x_127) ;  /* 0xfffffffc00f0a947 */ /* 0x004fea000383ffff */
[----:B------:R-:W-:Y:S05]  /*71c0*/  BRA `(.L_x_128) ;  /* 0xffffffd000247947 */ /* 0x000fea000383ffff */
.L_x_78:
[----:B--2---:R2:W4:Y:S02]  /*71d0*/  SYNCS.PHASECHK.TRANS64.TRYWAIT P0, [R0+URZ+0x70], R3 ;  /* 0x00007003000075a7 */ /* 0x00452400080011ff */
[----:B----4-:R-:W-:Y:S05]  /*71e0*/  @!P0 NANOSLEEP.SYNCS 0x989680 ;  /* 0x009896800000895d */ /* 0x010fea0003900000 */
[----:B------:R-:W4:Y:S02]  /*71f0*/  @!P0 SYNCS.PHASECHK.TRANS64 P0, [R0+URZ+0x70], R3 ;  /* 0x00007003000085a7 */ /* 0x000f2400080010ff */
[----:B----4-:R-:W-:Y:S05]  /*7200*/  @!P0 BRA `(.L_x_78) ;  /* 0xfffffffc00f08947 */ /* 0x010fea000383ffff */
[----:B------:R-:W-:Y:S05]  /*7210*/  BRA `(.L_x_129) ;  /* 0xffffffd400747947 */ /* 0x000fea000383ffff */
.L_x_89:
[----:B-1----:R-:W-:Y:S04]  /*7220*/  MOV R0, UR43 ;  /* 0x0000002b00007c02 */ /* 0x002fe80008000f00 */
[----:B------:R1:W2:Y:S03]  /*7230*/  SYNCS.PHASECHK.TRANS64.TRYWAIT P1, [R0+URZ+0x50], R3 ;  /* 0x00005003000075a7 */ /* 0x0002a600080211ff */
[----:B--2---:R-:W-:Y:S05]  /*7240*/  @!P1 NANOSLEEP.SYNCS 0x989680 ;  /* 0x009896800000995d */ /* 0x004fea0003900000 */
[----:B------:R-:W2:Y:S02]  /*7250*/  @!P1 SYNCS.PHASECHK.TRANS64 P1, [R0+URZ+0x50], R3 ;  /* 0x00005003000095a7 */ /* 0x000ea400080210ff */
[----:B--2---:R-:W-:Y:S05]  /*7260*/  @!P1 BRA `(.L_x_89) ;  /* 0xfffffffc00ec9947 */ /* 0x004fea000383ffff */
[----:B------:R-:W-:Y:S05]  /*7270*/  BRA `(.L_x_88) ;  /* 0xffffffe000707947 */ /* 0x000fea000383ffff */
.L_x_91:
[----:B------:R1:W1:Y:S02]  /*7280*/  SYNCS.PHASECHK.TRANS64.TRYWAIT P1, [R156+URZ+0x90], R5 ;  /* 0x000090059c0075a7 */ /* 0x00026400080211ff */
[----:B-1----:R-:W-:Y:S05]  /*7290*/  @!P1 NANOSLEEP.SYNCS 0x989680 ;  /* 0x009896800000995d */ /* 0x002fea0003900000 */
[----:B------:R-:W1:Y:S02]  /*72a0*/  @!P1 SYNCS.PHASECHK.TRANS64 P1, [R156+URZ+0x90], R5 ;  /* 0x000090059c0095a7 */ /* 0x000e6400080210ff */
[----:B-1----:R-:W-:Y:S05]  /*72b0*/  @!P1 BRA `(.L_x_91) ;  /* 0xfffffffc00f09947 */ /* 0x002fea000383ffff */
[----:B------:R-:W-:Y:S05]  /*72c0*/  BRA `(.L_x_90) ;  /* 0xffffffe000b47947 */ /* 0x000fea000383ffff */
        .weak           $__internal_0_$__cuda_sm10x_tcgen05_guardrail_trap_col_being_dealloced_not_returned_by_alloc
        .type           $__internal_0_$__cuda_sm10x_tcgen05_guardrail_trap_col_being_dealloced_not_returned_by_alloc,@function
        .size           $__internal_0_$__cuda_sm10x_tcgen05_guardrail_trap_col_being_dealloced_not_returned_by_alloc,($__internal_1_$__cuda_sm10x_tcgen05_guardrail_trap_phase_invalid_during_alloc - $__internal_0_$__cuda_sm10x_tcgen05_guardrail_trap_col_being_dealloced_not_returned_by_alloc)
$__internal_0_$__cuda_sm10x_tcgen05_guardrail_trap_col_being_dealloced_not_returned_by_alloc:
[----:B------:R-:W-:Y:S05]  /*72d0*/  BPT.TRAP 0x1 ;  /* 0x000000040000795c */ /* 0x000fea0000300000 */
[----:B------:R-:W-:-:S04]  /*72e0*/  HFMA2 R3, -RZ, RZ, 0, 0 ;  /* 0x00000000ff037431 */ /* 0x000fc800000001ff */
[----:B------:R-:W-:Y:S05]  /*72f0*/  RET.REL.NODEC R2 `(_ZN7cutlass13device_kernelINS_4gemm6kernel13GemmUniversalIN4cute5tupleIJiiiiEEENS1_10collective13CollectiveMmaINS1_35MainloopSm100TmaUmmaWarpSpecializedILi5ELi2ELi4ENS5_IJNS4_1CILi1EEESB_SB_EEEEENS5_IJNSA_ILi128EEENSA_ILi64EEESE_EEENS_12float_e5m2_tENS5_IJlSB_lEEESH_SI_NS4_8TiledMMAINS4_8MMA_AtomIJNS4_10MMA_TraitsINS4_19SM100_MMA_F8F6F4_SSEJSH_SH_fSE_SF_NS4_17integral_constantINS4_4UMMA5MajorELSP_0EEESQ_NSN_INSO_7ScaleInELSR_0EEESS_EEEEEENS4_6LayoutISC_NS5_IJNSA_ILi0EEESW_SW_EEEEENS5_IJNS4_10UnderscoreESZ_SZ_EEEEENS4_13SM90_TMA_LOADENS4_14ComposedLayoutINS4_7SwizzleILi3ELi4ELi3EEENS4_18smem_ptr_flag_bitsILi8EEENSV_INS5_IJNSA_ILi8EEESE_EEENS5_IJSE_SB_EEEEEEEvNS4_8identityES12_S1C_vS1D_EENS_8epilogue10collective18CollectiveEpilogueINS1F_23Sm100TmaWarpSpecializedILi1ELi1ELi64ELb0ELb0EEEJSG_NS5_IJNSV_ISE_SB_EENSV_ISF_SB_EEEEESH_SI_SH_SI_NS1F_6fusion15FusionCallbacksIS1J_NS1N_17LinearCombinationISH_fSH_fLNS_15FloatRoundStyleE2EEESG_S1M_JEEENS4_5SM1004TMEM4LOAD26SM100_TMEM_LOAD_32dp32b64xES12_NS13_INS14_ILi2ELi4ELi3EEES17_NSV_INS5_IJS18_SF_EEENS5_IJSF_SB_EEEEEEENS4_39AutoVectorizingCopyWithAssumedAlignmentILi128EEENS4_14SM90_TMA_STOREES21_S23_S23_EEEvvEEEEvNT_6ParamsE) ;  /* 0xffffff8c02407950 */ /* 0x000fea0003c3ffff */
        .weak           $__internal_1_$__cuda_sm10x_tcgen05_guardrail_trap_phase_invalid_during_alloc
        .type           $__internal_1_$__cuda_sm10x_tcgen05_guardrail_trap_phase_invalid_during_alloc,@function
        .size           $__internal_1_$__cuda_sm10x_tcgen05_guardrail_trap_phase_invalid_during_alloc,($__internal_2_$__cuda_sm10x_tcgen05_guardrail_trap_unallocated_columns_being_dealloced - $__internal_1_$__cuda_sm10x_tcgen05_guardrail_trap_phase_invalid_during_alloc)
$__internal_1_$__cuda_sm10x_tcgen05_guardrail_trap_phase_invalid_during_alloc:
[----:B------:R-:W-:Y:S05]  /*7300*/  BPT.TRAP 0x1 ;  /* 0x000000040000795c */ /* 0x000fea0000300000 */
[----:B------:R-:W-:-:S04]  /*7310*/  MOV R3, 0x0 ;  /* 0x0000000000037802 */ /* 0x000fc80000000f00 */
[----:B------:R-:W-:Y:S05]  /*7320*/  RET.REL.NODEC R2 `(_ZN7cutlass13device_kernelINS_4gemm6kernel13GemmUniversalIN4cute5tupleIJiiiiEEENS1_10collective13CollectiveMmaINS1_35MainloopSm100TmaUmmaWarpSpecializedILi5ELi2ELi4ENS5_IJNS4_1CILi1EEESB_SB_EEEEENS5_IJNSA_ILi128EEENSA_ILi64EEESE_EEENS_12float_e5m2_tENS5_IJlSB_lEEESH_SI_NS4_8TiledMMAINS4_8MMA_AtomIJNS4_10MMA_TraitsINS4_19SM100_MMA_F8F6F4_SSEJSH_SH_fSE_SF_NS4_17integral_constantINS4_4UMMA5MajorELSP_0EEESQ_NSN_INSO_7ScaleInELSR_0EEESS_EEEEEENS4_6LayoutISC_NS5_IJNSA_ILi0EEESW_SW_EEEEENS5_IJNS4_10UnderscoreESZ_SZ_EEEEENS4_13SM90_TMA_LOADENS4_14ComposedLayoutINS4_7SwizzleILi3ELi4ELi3EEENS4_18smem_ptr_flag_bitsILi8EEENSV_INS5_IJNSA_ILi8EEESE_EEENS5_IJSE_SB_EEEEEEEvNS4_8identityES12_S1C_vS1D_EENS_8epilogue10collective18CollectiveEpilogueINS1F_23Sm100TmaWarpSpecializedILi1ELi1ELi64ELb0ELb0EEEJSG_NS5_IJNSV_ISE_SB_EENSV_ISF_SB_EEEEESH_SI_SH_SI_NS1F_6fusion15FusionCallbacksIS1J_NS1N_17LinearCombinationISH_fSH_fLNS_15FloatRoundStyleE2EEESG_S1M_JEEENS4_5SM1004TMEM4LOAD26SM100_TMEM_LOAD_32dp32b64xES12_NS13_INS14_ILi2ELi4ELi3EEES17_NSV_INS5_IJS18_SF_EEENS5_IJSF_SB_EEEEEEENS4_39AutoVectorizingCopyWithAssumedAlignmentILi128EEENS4_14SM90_TMA_STOREES21_S23_S23_EEEvvEEEEvNT_6ParamsE) ;  /* 0xffffff8c02347950 */ /* 0x000fea0003c3ffff */
        .weak           $__internal_2_$__cuda_sm10x_tcgen05_guardrail_trap_unallocated_columns_being_dealloced
        .type           $__internal_2_$__cuda_sm10x_tcgen05_guardrail_trap_unallocated_columns_being_dealloced,@function
        .size           $__internal_2_$__cuda_sm10x_tcgen05_guardrail_trap_unallocated_columns_being_dealloced,(.L_x_131 - $__internal_2_$__cuda_sm10x_tcgen05_guardrail_trap_unallocated_columns_being_dealloced)
$__internal_2_$__cuda_sm10x_tcgen05_guardrail_trap_unallocated_columns_being_dealloced:
[----:B------:R-:W-:Y:S05]  /*7330*/  BPT.TRAP 0x1 ;  /* 0x000000040000795c */ /* 0x000fea0000300000 */
[----:B------:R-:W-:-:S04]  /*7340*/  HFMA2 R3, -RZ, RZ, 0, 0 ;  /* 0x00000000ff037431 */ /* 0x000fc800000001ff */
[----:B------:R-:W-:Y:S05]  /*7350*/  RET.REL.NODEC R2 `(_ZN7cutlass13device_kernelINS_4gemm6kernel13GemmUniversalIN4cute5tupleIJiiiiEEENS1_10collective13CollectiveMmaINS1_35MainloopSm100TmaUmmaWarpSpecializedILi5ELi2ELi4ENS5_IJNS4_1CILi1EEESB_SB_EEEEENS5_IJNSA_ILi128EEENSA_ILi64EEESE_EEENS_12float_e5m2_tENS5_IJlSB_lEEESH_SI_NS4_8TiledMMAINS4_8MMA_AtomIJNS4_10MMA_TraitsINS4_19SM100_MMA_F8F6F4_SSEJSH_SH_fSE_SF_NS4_17integral_constantINS4_4UMMA5MajorELSP_0EEESQ_NSN_INSO_7ScaleInELSR_0EEESS_EEEEEENS4_6LayoutISC_NS5_IJNSA_ILi0EEESW_SW_EEEEENS5_IJNS4_10UnderscoreESZ_SZ_EEEEENS4_13SM90_TMA_LOADENS4_14ComposedLayoutINS4_7SwizzleILi3ELi4ELi3EEENS4_18smem_ptr_flag_bitsILi8EEENSV_INS5_IJNSA_ILi8EEESE_EEENS5_IJSE_SB_EEEEEEEvNS4_8identityES12_S1C_vS1D_EENS_8epilogue10collective18CollectiveEpilogueINS1F_23Sm100TmaWarpSpecializedILi1ELi1ELi64ELb0ELb0EEEJSG_NS5_IJNSV_ISE_SB_EENSV_ISF_SB_EEEEESH_SI_SH_SI_NS1F_6fusion15FusionCallbacksIS1J_NS1N_17LinearCombinationISH_fSH_fLNS_15FloatRoundStyleE2EEESG_S1M_JEEENS4_5SM1004TMEM4LOAD26SM100_TMEM_LOAD_32dp32b64xES12_NS13_INS14_ILi2ELi4ELi3EEES17_NSV_INS5_IJS18_SF_EEENS5_IJSF_SB_EEEEEEENS4_39AutoVectorizingCopyWithAssumedAlignmentILi128EEENS4_14SM90_TMA_STOREES21_S23_S23_EEEvvEEEEvNT_6ParamsE) ;  /* 0xffffff8c02287950 */ /* 0x000fea0003c3ffff */
.L_x_130:
[----:B------:R-:W-:-:S00]  /*7360*/  BRA `(.L_x_130) ;  /* 0xfffffffc00fc7947 */ /* 0x000fc0000383ffff */
[----:B------:R-:W-:-:S00]  /*7370*/  NOP ;  /* 0x0000000000007918 */ /* 0x000fc00000000000 */
        /* <DEDUP_REMOVED lines=8> */
.L_x_131:


//--------------------- .nv.global.init           --------------------------
	.section	.nv.global.init,"aw",@progbits
.nv.global.init:
	.type		$str$27,@object
	.size		$str$27,($str$28 - $str$27)
$str$27:
        /*0000*/ 	.byte	0x28, 0x61, 0x64, 0x64, 0x72, 0x65, 0x73, 0x73, 0x20, 0x26, 0x20, 0x6d, 0x61, 0x73, 0x6b, 0x29
        /*0010*/ 	.byte	0x20, 0x3d, 0x3d, 0x20, 0x30, 0x00
	.type		$str$28,@object
	.size		$str$28,($str$26 - $str$28)
$str$28:
        /*0016*/ 	.byte	0x2f, 0x74, 0x6d, 0x70, 0x2f, 0x63, 0x75, 0x74, 0x6c, 0x61, 0x73, 0x73, 0x5f, 0x73, 0x77, 0x65
        /*0026*/ 	.byte	0x65, 0x70, 0x5f, 0x73, 0x72, 0x63, 0x2f, 0x69, 0x6e, 0x63, 0x6c, 0x75, 0x64, 0x65, 0x2f, 0x63
        /*0036*/ 	.byte	0x75, 0x74, 0x65, 0x2f, 0x70, 0x6f, 0x69, 0x6e, 0x74, 0x65, 0x72, 0x5f, 0x66, 0x6c, 0x61, 0x67
        /*0046*/ 	.byte	0x67, 0x65, 0x64, 0x2e, 0x68, 0x70, 0x70, 0x00
	.type		$str$26,@object
	.size		$str$26,($str$25 - $str$26)
$str$26:
        /*004e*/ 	.byte	0x2f, 0x74, 0x6d, 0x70, 0x2f, 0x63, 0x75, 0x74, 0x6c, 0x61, 0x73, 0x73, 0x5f, 0x73, 0x77, 0x65
        /*005e*/ 	.byte	0x65, 0x70, 0x5f, 0x73, 0x72, 0x63, 0x2f, 0x69, 0x6e, 0x63, 0x6c, 0x75, 0x64, 0x65, 0x2f, 0x63
        /*006e*/ 	.byte	0x75, 0x74, 0x65, 0x2f, 0x61, 0x74, 0x6f, 0x6d, 0x2f, 0x63, 0x6f, 0x70, 0x79, 0x5f, 0x74, 0x72
        /*007e*/ 	.byte	0x61, 0x69, 0x74, 0x73, 0x5f, 0x73, 0x6d, 0x31, 0x30, 0x30, 0x2e, 0x68, 0x70, 0x70, 0x00
	.type		$str$25,@object
	.size		$str$25,(__unnamed_1 - $str$25)
$str$25:
        /*008d*/ 	.byte	0x28, 0x28, 0x75, 0x69, 0x6e, 0x74, 0x33, 0x32, 0x5f, 0x74, 0x28, 0x74, 0x68, 0x72, 0x65, 0x61
        /*009d*/ 	.byte	0x64, 0x49, 0x64, 0x78, 0x2e, 0x78, 0x29, 0x20, 0x2f, 0x20, 0x33, 0x32, 0x29, 0x20, 0x25, 0x20
        /*00ad*/ 	.byte	0x34, 0x29, 0x20, 0x3d, 0x3d, 0x20, 0x28, 0x28, 0x28, 0x74, 0x6d, 0x65, 0x6d, 0x5f, 0x61, 0x64
        /*00bd*/ 	.byte	0x64, 0x72, 0x20, 0x3e, 0x3e, 0x20, 0x31, 0x36, 0x29, 0x20, 0x2f, 0x20, 0x33, 0x32, 0x29, 0x20
        /*00cd*/ 	.byte	0x25, 0x20, 0x34, 0x29, 0x00
	.type		__unnamed_1,@object
	.size		__unnamed_1,(__unnamed_2 - __unnamed_1)
__unnamed_1:
        /*00d2*/ 	.byte	0x61, 0x75, 0x74, 0x6f, 0x20, 0x63, 0x75, 0x74, 0x65, 0x3a, 0x3a, 0x61, 0x73, 0x5f, 0x70, 0x6f
        /* <DEDUP_REMOVED lines=24> */
        /*0262*/ 	.byte	0x43, 0x3c, 0x38, 0x31, 0x39, 0x32, 0x3e, 0x3e, 0x3e, 0x3e, 0x5d, 0x00
	.type		__unnamed_2,@object
	.size		__unnamed_2,(.L_2 - __unnamed_2)
__unnamed_2:
        /* <DEDUP_REMOVED lines=42> */
        /*050e*/ 	.byte	0x3e, 0x3e, 0x3e, 0x3e, 0x5d, 0x00
.L_2:


//--------------------- .nv.shared._ZN7cutlass13device_kernelINS_4gemm6kernel13GemmUniversalIN4cute5tupleIJiiiiEEENS1_10collective13CollectiveMmaINS1_35MainloopSm100TmaUmmaWarpSpecializedILi5ELi2ELi4ENS5_IJNS4_1CILi1EEESB_SB_EEEEENS5_IJNSA_ILi128EEENSA_ILi64EEESE_EEENS_12float_e5m2_tENS5_IJlSB_lEEESH_SI_NS4_8TiledMMAINS4_8MMA_AtomIJNS4_10MMA_TraitsINS4_19SM100_MMA_F8F6F4_SSEJSH_SH_fSE_SF_NS4_17integral_constantINS4_4UMMA5MajorELSP_0EEESQ_NSN_INSO_7ScaleInELSR_0EEESS_EEEEEENS4_6LayoutISC_NS5_IJNSA_ILi0EEESW_SW_EEEEENS5_IJNS4_10UnderscoreESZ_SZ_EEEEENS4_13SM90_TMA_LOADENS4_14ComposedLayoutINS4_7SwizzleILi3ELi4ELi3EEENS4_18smem_ptr_flag_bitsILi8EEENSV_INS5_IJNSA_ILi8EEESE_EEENS5_IJSE_SB_EEEEEEEvNS4_8identityES12_S1C_vS1D_EENS_8epilogue10collective18CollectiveEpilogueINS1F_23Sm100TmaWarpSpecializedILi1ELi1ELi64ELb0ELb0EEEJSG_NS5_IJNSV_ISE_SB_EENSV_ISF_SB_EEEEESH_SI_SH_SI_NS1F_6fusion15FusionCallbacksIS1J_NS1N_17LinearCombinationISH_fSH_fLNS_15FloatRoundStyleE2EEESG_S1M_JEEENS4_5SM1004TMEM4LOAD26SM100_TMEM_LOAD_32dp32b64xES12_NS13_INS14_ILi2ELi4ELi3EEES17_NSV_INS5_IJS18_SF_EEENS5_IJSF_SB_EEEEEEENS4_39AutoVectorizingCopyWithAssumedAlignmentILi128EEENS4_14SM90_TMA_STOREES21_S23_S23_EEEvvEEEEvNT_6ParamsE --------------------------
	.section	.nv.shared._ZN7cutlass13device_kernelINS_4gemm6kernel13GemmUniversalIN4cute5tupleIJiiiiEEENS1_10collective13CollectiveMmaINS1_35MainloopSm100TmaUmmaWarpSpecializedILi5ELi2ELi4ENS5_IJNS4_1CILi1EEESB_SB_EEEEENS5_IJNSA_ILi128EEENSA_ILi64EEESE_EEENS_12float_e5m2_tENS5_IJlSB_lEEESH_SI_NS4_8TiledMMAINS4_8MMA_AtomIJNS4_10MMA_TraitsINS4_19SM100_MMA_F8F6F4_SSEJSH_SH_fSE_SF_NS4_17integral_constantINS4_4UMMA5MajorELSP_0EEESQ_NSN_INSO_7ScaleInELSR_0EEESS_EEEEEENS4_6LayoutISC_NS5_IJNSA_ILi0EEESW_SW_EEEEENS5_IJNS4_10UnderscoreESZ_SZ_EEEEENS4_13SM90_TMA_LOADENS4_14ComposedLayoutINS4_7SwizzleILi3ELi4ELi3EEENS4_18smem_ptr_flag_bitsILi8EEENSV_INS5_IJNSA_ILi8EEESE_EEENS5_IJSE_SB_EEEEEEEvNS4_8identityES12_S1C_vS1D_EENS_8epilogue10collective18CollectiveEpilogueINS1F_23Sm100TmaWarpSpecializedILi1ELi1ELi64ELb0ELb0EEEJSG_NS5_IJNSV_ISE_SB_EENSV_ISF_SB_EEEEESH_SI_SH_SI_NS1F_6fusion15FusionCallbacksIS1J_NS1N_17LinearCombinationISH_fSH_fLNS_15FloatRoundStyleE2EEESG_S1M_JEEENS4_5SM1004TMEM4LOAD26SM100_TMEM_LOAD_32dp32b64xES12_NS13_INS14_ILi2ELi4ELi3EEES17_NSV_INS5_IJS18_SF_EEENS5_IJSF_SB_EEEEEEENS4_39AutoVectorizingCopyWithAssumedAlignmentILi128EEENS4_14SM90_TMA_STOREES21_S23_S23_EEEvvEEEEvNT_6ParamsE,"aw",@nobits
	.sectionflags	@""
	.align	16
	.zero		1024


//--------------------- .nv.shared.reserved.0     --------------------------
	.section	.nv.shared.reserved.0,"aw",@nobits
	.weak		__nv_reservedSMEM_offset_0_alias
	.size		__nv_reservedSMEM_offset_0_alias, 0, 64
	.other		__nv_reservedSMEM_offset_0_alias,@"STO_CUDA_RESERVED_SHARED STV_DEFAULT"
__nv_reservedSMEM_offset_0_alias:
	.zero		0
.nv.shared.reserved.0:
	.zero		64
	.weak		__nv_reservedSMEM_tcgen05_partition
	.type		__nv_reservedSMEM_tcgen05_partition,@object
	.size		__nv_reservedSMEM_tcgen05_partition,(.L_0 - __nv_reservedSMEM_tcgen05_partition)
__nv_reservedSMEM_tcgen05_partition:
	.zero		32
.L_0:


//--------------------- .nv.global                --------------------------
	.section	.nv.global,"aw",@nobits
.nv.global:
	.type		_ZN39_INTERNAL_b5e8ad15_4_k_cu_93193bea_84434cute1_E,@object
	.size		_ZN39_INTERNAL_b5e8ad15_4_k_cu_93193bea_84434cute1_E,(_ZN39_INTERNAL_b5e8ad15_4_k_cu_93193bea_84434cuda3std3__45__cpo6cbeginE - _ZN39_INTERNAL_b5e8ad15_4_k_cu_93193bea_84434cute1_E)
_ZN39_INTERNAL_b5e8ad15_4_k_cu_93193bea_84434cute1_E:
	.zero		1
	.type		_ZN39_INTERNAL_b5e8ad15_4_k_cu_93193bea_84434cuda3std3__45__cpo6cbeginE,@object
	.size		_ZN39_INTERNAL_b5e8ad15_4_k_cu_93193bea_84434cuda3std3__45__cpo6cbeginE,(_ZN39_INTERNAL_b5e8ad15_4_k_cu_93193bea_84434cuda3std3__48in_placeE - _ZN39_INTERNAL_b5e8ad15_4_k_cu_93193bea_84434cuda3std3__45__cpo6cbeginE)
_ZN39_INTERNAL_b5e8ad15_4_k_cu_93193bea_84434cuda3std3__45__cpo6cbeginE:
	.zero		1
	.type		_ZN39_INTERNAL_b5e8ad15_4_k_cu_93193bea_84434cuda3std3__48in_placeE,@object
	.size		_ZN39_INTERNAL_b5e8ad15_4_k_cu_93193bea_84434cuda3std3__48in_placeE,(_ZN39_INTERNAL_b5e8ad15_4_k_cu_93193bea_84434cuda3std6ranges3__45__cpo9iter_moveE - _ZN39_INTERNAL_b5e8ad15_4_k_cu_93193bea_84434cuda3std3__48in_placeE)
_ZN39_INTERNAL_b5e8ad15_4_k_cu_93193bea_84434cuda3std3__48in_placeE:
	.zero		1
	.type		_ZN39_INTERNAL_b5e8ad15_4_k_cu_93193bea_84434cuda3std6ranges3__45__cpo9iter_moveE,@object
	.size		_ZN39_INTERNAL_b5e8ad15_4_k_cu_93193bea_84434cuda3std6ranges3__45__cpo9iter_moveE,(_ZN39_INTERNAL_b5e8ad15_4_k_cu_93193bea_84434cuda3std3__45__cpo5beginE - _ZN39_INTERNAL_b5e8ad15_4_k_cu_93193bea_84434cuda3std6ranges3__45__cpo9iter_moveE)
_ZN39_INTERNAL_b5e8ad15_4_k_cu_93193bea_84434cuda3std6ranges3__45__cpo9iter_moveE:
	.zero		1
	.type		_ZN39_INTERNAL_b5e8ad15_4_k_cu_93193bea_84434cuda3std3__45__cpo5beginE,@object
	.size		_ZN39_INTERNAL_b5e8ad15_4_k_cu_93193bea_84434cuda3std3__45__cpo5beginE,(_ZN39_INTERNAL_b5e8ad15_4_k_cu_93193bea_84434cuda3std3__441_GLOBAL__N__b5e8ad15_4_k_cu_93193bea_84436ignoreE - _ZN39_INTERNAL_b5e8ad15_4_k_cu_93193bea_84434cuda3std3__45__cpo5beginE)
_ZN39_INTERNAL_b5e8ad15_4_k_cu_93193bea_84434cuda3std3__45__cpo5beginE:
	.zero		1
	.type		_ZN39_INTERNAL_b5e8ad15_4_k_cu_93193bea_84434cuda3std3__441_GLOBAL__N__b5e8ad15_4_k_cu_93193bea_84436ignoreE,@object
	.size		_ZN39_INTERNAL_b5e8ad15_4_k_cu_93193bea_84434cuda3std3__441_GLOBAL__N__b5e8ad15_4_k_cu_93193bea_84436ignoreE,(_ZN39_INTERNAL_b5e8ad15_4_k_cu_93193bea_84434cute7productE - _ZN39_INTERNAL_b5e8ad15_4_k_cu_93193bea_84434cuda3std3__441_GLOBAL__N__b5e8ad15_4_k_cu_93193bea_84436ignoreE)
_ZN39_INTERNAL_b5e8ad15_4_k_cu_93193bea_84434cuda3std3__441_GLOBAL__N__b5e8ad15_4_k_cu_93193bea_84436ignoreE:
	.zero		1
	.type		_ZN39_INTERNAL_b5e8ad15_4_k_cu_93193bea_84434cute7productE,@object
	.size		_ZN39_INTERNAL_b5e8ad15_4_k_cu_93193bea_84434cute7productE,(_ZN39_INTERNAL_b5e8ad15_4_k_cu_93193bea_84434cuda3std3__45__cpo3endE - _ZN39_INTERNAL_b5e8ad15_4_k_cu_93193bea_84434cute7productE)
_ZN39_INTERNAL_b5e8ad15_4_k_cu_93193bea_84434cute7productE:
	.zero		1
	.type		_ZN39_INTERNAL_b5e8ad15_4_k_cu_93193bea_84434cuda3std3__45__cpo3endE,@object
	.size		_ZN39_INTERNAL_b5e8ad15_4_k_cu_93193bea_84434cuda3std3__45__cpo3endE,(_ZN39_INTERNAL_b5e8ad15_4_k_cu_93193bea_84434cuda3std3__419piecewise_constructE - _ZN39_INTERNAL_b5e8ad15_4_k_cu_93193bea_84434cuda3std3__45__cpo3endE)
_ZN39_INTERNAL_b5e8ad15_4_k_cu_93193bea_84434cuda3std3__45__cpo3endE:
	.zero		1
	.type		_ZN39_INTERNAL_b5e8ad15_4_k_cu_93193bea_84434cuda3std3__419piecewise_constructE,@object
	.size		_ZN39_INTERNAL_b5e8ad15_4_k_cu_93193bea_84434cuda3std3__419piecewise_constructE,(_ZN39_INTERNAL_b5e8ad15_4_k_cu_93193bea_84434cuda3std3__45__cpo4cendE - _ZN39_INTERNAL_b5e8ad15_4_k_cu_93193bea_84434cuda3std3__419piecewise_constructE)
_ZN39_INTERNAL_b5e8ad15_4_k_cu_93193bea_84434cuda3std3__419piecewise_constructE:
	.zero		1
	.type		_ZN39_INTERNAL_b5e8ad15_4_k_cu_93193bea_84434cuda3std3__45__cpo4cendE,@object
	.size		_ZN39_INTERNAL_b5e8ad15_4_k_cu_93193bea_84434cuda3std3__45__cpo4cendE,(_ZN39_INTERNAL_b5e8ad15_4_k_cu_93193bea_84434cuda3std6ranges3__45__cpo4swapE - _ZN39_INTERNAL_b5e8ad15_4_k_cu_93193bea_84434cuda3std3__45__cpo4cendE)
_ZN39_INTERNAL_b5e8ad15_4_k_cu_93193bea_84434cuda3std3__45__cpo4cendE:
	.zero		1
	.type		_ZN39_INTERNAL_b5e8ad15_4_k_cu_93193bea_84434cuda3std6ranges3__45__cpo4swapE,@object
	.size		_ZN39_INTERNAL_b5e8ad15_4_k_cu_93193bea_84434cuda3std6ranges3__45__cpo4swapE,(.L_10 - _ZN39_INTERNAL_b5e8ad15_4_k_cu_93193bea_84434cuda3std6ranges3__45__cpo4swapE)
_ZN39_INTERNAL_b5e8ad15_4_k_cu_93193bea_84434cuda3std6ranges3__45__cpo4swapE:
	.zero		1
.L_10:


//--------------------- .nv.constant0._ZN7cutlass13device_kernelINS_4gemm6kernel13GemmUniversalIN4cute5tupleIJiiiiEEENS1_10collective13CollectiveMmaINS1_35MainloopSm100TmaUmmaWarpSpecializedILi5ELi2ELi4ENS5_IJNS4_1CILi1EEESB_SB_EEEEENS5_IJNSA_ILi128EEENSA_ILi64EEESE_EEENS_12float_e5m2_tENS5_IJlSB_lEEESH_SI_NS4_8TiledMMAINS4_8MMA_AtomIJNS4_10MMA_TraitsINS4_19SM100_MMA_F8F6F4_SSEJSH_SH_fSE_SF_NS4_17integral_constantINS4_4UMMA5MajorELSP_0EEESQ_NSN_INSO_7ScaleInELSR_0EEESS_EEEEEENS4_6LayoutISC_NS5_IJNSA_ILi0EEESW_SW_EEEEENS5_IJNS4_10UnderscoreESZ_SZ_EEEEENS4_13SM90_TMA_LOADENS4_14ComposedLayoutINS4_7SwizzleILi3ELi4ELi3EEENS4_18smem_ptr_flag_bitsILi8EEENSV_INS5_IJNSA_ILi8EEESE_EEENS5_IJSE_SB_EEEEEEEvNS4_8identityES12_S1C_vS1D_EENS_8epilogue10collective18CollectiveEpilogueINS1F_23Sm100TmaWarpSpecializedILi1ELi1ELi64ELb0ELb0EEEJSG_NS5_IJNSV_ISE_SB_EENSV_ISF_SB_EEEEESH_SI_SH_SI_NS1F_6fusion15FusionCallbacksIS1J_NS1N_17LinearCombinationISH_fSH_fLNS_15FloatRoundStyleE2EEESG_S1M_JEEENS4_5SM1004TMEM4LOAD26SM100_TMEM_LOAD_32dp32b64xES12_NS13_INS14_ILi2ELi4ELi3EEES17_NSV_INS5_IJS18_SF_EEENS5_IJSF_SB_EEEEEEENS4_39AutoVectorizingCopyWithAssumedAlignmentILi128EEENS4_14SM90_TMA_STOREES21_S23_S23_EEEvvEEEEvNT_6ParamsE --------------------------
	.section	.nv.constant0._ZN7cutlass13device_kernelINS_4gemm6kernel13GemmUniversalIN4cute5tupleIJiiiiEEENS1_10collective13CollectiveMmaINS1_35MainloopSm100TmaUmmaWarpSpecializedILi5ELi2ELi4ENS5_IJNS4_1CILi1EEESB_SB_EEEEENS5_IJNSA_ILi128EEENSA_ILi64EEESE_EEENS_12float_e5m2_tENS5_IJlSB_lEEESH_SI_NS4_8TiledMMAINS4_8MMA_AtomIJNS4_10MMA_TraitsINS4_19SM100_MMA_F8F6F4_SSEJSH_SH_fSE_SF_NS4_17integral_constantINS4_4UMMA5MajorELSP_0EEESQ_NSN_INSO_7ScaleInELSR_0EEESS_EEEEEENS4_6LayoutISC_NS5_IJNSA_ILi0EEESW_SW_EEEEENS5_IJNS4_10UnderscoreESZ_SZ_EEEEENS4_13SM90_TMA_LOADENS4_14ComposedLayoutINS4_7SwizzleILi3ELi4ELi3EEENS4_18smem_ptr_flag_bitsILi8EEENSV_INS5_IJNSA_ILi8EEESE_EEENS5_IJSE_SB_EEEEEEEvNS4_8identityES12_S1C_vS1D_EENS_8epilogue10collective18CollectiveEpilogueINS1F_23Sm100TmaWarpSpecializedILi1ELi1ELi64ELb0ELb0EEEJSG_NS5_IJNSV_ISE_SB_EENSV_ISF_SB_EEEEESH_SI_SH_SI_NS1F_6fusion15FusionCallbacksIS1J_NS1N_17LinearCombinationISH_fSH_fLNS_15FloatRoundStyleE2EEESG_S1M_JEEENS4_5SM1004TMEM4LOAD26SM100_TMEM_LOAD_32dp32b64xES12_NS13_INS14_ILi2ELi4ELi3EEES17_NSV_INS5_IJS18_SF_EEENS5_IJSF_SB_EEEEEEENS4_39AutoVectorizingCopyWithAssumedAlignmentILi128EEENS4_14SM90_TMA_STOREES21_S23_S23_EEEvvEEEEvNT_6ParamsE,"a",@progbits
	.sectionflags	@""
	.align	4
.nv.constant0._ZN7cutlass13device_kernelINS_4gemm6kernel13GemmUniversalIN4cute5tupleIJiiiiEEENS1_10collective13CollectiveMmaINS1_35MainloopSm100TmaUmmaWarpSpecializedILi5ELi2ELi4ENS5_IJNS4_1CILi1EEESB_SB_EEEEENS5_IJNSA_ILi128EEENSA_ILi64EEESE_EEENS_12float_e5m2_tENS5_IJlSB_lEEESH_SI_NS4_8TiledMMAINS4_8MMA_AtomIJNS4_10MMA_TraitsINS4_19SM100_MMA_F8F6F4_SSEJSH_SH_fSE_SF_NS4_17integral_constantINS4_4UMMA5MajorELSP_0EEESQ_NSN_INSO_7ScaleInELSR_0EEESS_EEEEEENS4_6LayoutISC_NS5_IJNSA_ILi0EEESW_SW_EEEEENS5_IJNS4_10UnderscoreESZ_SZ_EEEEENS4_13SM90_TMA_LOADENS4_14ComposedLayoutINS4_7SwizzleILi3ELi4ELi3EEENS4_18smem_ptr_flag_bitsILi8EEENSV_INS5_IJNSA_ILi8EEESE_EEENS5_IJSE_SB_EEEEEEEvNS4_8identityES12_S1C_vS1D_EENS_8epilogue10collective18CollectiveEpilogueINS1F_23Sm100TmaWarpSpecializedILi1ELi1ELi64ELb0ELb0EEEJSG_NS5_IJNSV_ISE_SB_EENSV_ISF_SB_EEEEESH_SI_SH_SI_NS1F_6fusion15FusionCallbacksIS1J_NS1N_17LinearCombinationISH_fSH_fLNS_15FloatRoundStyleE2EEESG_S1M_JEEENS4_5SM1004TMEM4LOAD26SM100_TMEM_LOAD_32dp32b64xES12_NS13_INS14_ILi2ELi4ELi3EEES17_NSV_INS5_IJS18_SF_EEENS5_IJSF_SB_EEEEEEENS4_39AutoVectorizingCopyWithAssumedAlignmentILi128EEENS4_14SM90_TMA_STOREES21_S23_S23_EEEvvEEEEvNT_6ParamsE:
	.zero		2944


//--------------------- SYMBOLS --------------------------

	.type		.nv.reservedSmem.offset0,@object
	.size		.nv.reservedSmem.offset0,0x4
	.type		.nv.reservedSmem.cap,@object
	.size		.nv.reservedSmem.cap,0x4
	.type		__assertfail,@function
